	.target	sm_100a

	.elftype	@"ET_EXEC"


//--------------------- .note.nv.tkinfo           --------------------------
	.section	.note.nv.tkinfo,"",@"SHT_NOTE"
	.sectionflags	@"SHF_NOTE_NV_TKINFO"
	.tkinfo
        /*0018*/ 	.word	0x00000002
        /*0030*/ 	.string	""
        /*0030*/ 	.string	"ptxas"
        /*0030*/ 	.string	"Cuda compilation tools, release 13.0, V13.0.88"
        /*0030*/ 	.string	"Build cuda_13.0.r13.0/compiler.36424714_0"
        /*0030*/ 	.string	"-arch sm_100a -m 64 "



//--------------------- .note.nv.cuinfo           --------------------------
	.section	.note.nv.cuinfo,"",@"SHT_NOTE"
	.sectionflags	@"SHF_NOTE_NV_CUINFO"
        /*0018*/ 	.short	0x0002
        /*001a*/ 	.short	0x0064
        /*001c*/ 	.short	0x0082
	.zero		2


//--------------------- .nv.info                  --------------------------
	.section	.nv.info,"",@"SHT_CUDA_INFO"
	.align	4


	//----- nvinfo : EIATTR_REGCOUNT
	.align		4
        /*0000*/ 	.byte	0x04, 0x2f
        /*0002*/ 	.short	(.L_19 - .L_18)
	.align		4
.L_18:
        /*0004*/ 	.word	index@(_ZN7cutlass13device_kernelINS_4gemm6kernel13GemmUniversalIN4cute5tupleIJiiiiEEENS1_10collective13CollectiveMmaINS1_35MainloopSm100TmaUmmaWarpSpecializedILi5ELi2ELi4ENS5_IJNS4_1CILi1EEESB_SB_EEEEENS5_IJNSA_ILi128EEESE_NSA_ILi64EEEEEENS_10bfloat16_tENS5_IJlSB_lEEESH_SI_NS4_8TiledMMAINS4_8MMA_AtomIJNS4_20SM100_MMA_F16BF16_SSISH_SH_fLi128ELi128ELNS4_4UMMA5MajorE0ELSN_0ELNSM_7ScaleInE0ELSO_0EEEEEENS4_6LayoutISC_NS5_IJNSA_ILi0EEESS_SS_EEEEENS5_IJNS4_10UnderscoreESV_SV_EEEEENS4_13SM90_TMA_LOADENS4_14ComposedLayoutINS4_7SwizzleILi3ELi4ELi3EEENS4_18smem_ptr_flag_bitsILi16EEENSR_INS5_IJNSA_ILi8EEESF_EEENS5_IJSF_SB_EEEEEEEvNS4_8identityESY_S18_vS19_EENS_8epilogue10collective18CollectiveEpilogueINS1B_23Sm100TmaWarpSpecializedILi4ELi2ELi32ELb1ELb0EEEJSG_NS5_IJNSR_ISE_SB_EENSR_INSA_ILi32EEESB_EEEEESH_SI_SH_SI_NS1B_6fusion15FusionCallbacksIS1F_NS1K_17LinearCombinationISH_fSH_fLNS_15FloatRoundStyleE2EEESG_S1J_JEEENS4_5SM1004TMEM4LOAD26SM100_TMEM_LOAD_32dp32b32xESY_NSZ_INS10_ILi2ELi4ELi3EEES13_NSR_INS5_IJS14_S1H_EEENS5_IJS1H_SB_EEEEEEENS4_39AutoVectorizingCopyWithAssumedAlignmentILi128EEENS4_14SM90_TMA_STOREES1Y_S20_S20_EEEvvEEEEvNT_6ParamsE)
        /*0008*/ 	.word	0x0000006e


	//----- nvinfo : EIATTR_FRAME_SIZE
	.align		4
.L_19:
        /*000c*/ 	.byte	0x04, 0x11
        /*000e*/ 	.short	(.L_21 - .L_20)
	.align		4
.L_20:
        /*0010*/ 	.word	index@($__internal_2_$__cuda_sm10x_tcgen05_guardrail_trap_unallocated_columns_being_dealloced)
        /*0014*/ 	.word	0x00000000


	//----- nvinfo : EIATTR_FRAME_SIZE
	.align		4
.L_21:
        /*0018*/ 	.byte	0x04, 0x11
        /*001a*/ 	.short	(.L_23 - .L_22)
	.align		4
.L_22:
        /*001c*/ 	.word	index@($__internal_1_$__cuda_sm10x_tcgen05_guardrail_trap_phase_invalid_during_alloc)
        /*0020*/ 	.word	0x00000000


	//----- nvinfo : EIATTR_FRAME_SIZE
	.align		4
.L_23:
        /*0024*/ 	.byte	0x04, 0x11
        /*0026*/ 	.short	(.L_25 - .L_24)
	.align		4
.L_24:
        /*0028*/ 	.word	index@($__internal_0_$__cuda_sm10x_tcgen05_guardrail_trap_col_being_dealloced_not_returned_by_alloc)
        /*002c*/ 	.word	0x00000000


	//----- nvinfo : EIATTR_FRAME_SIZE
	.align		4
.L_25:
        /*0030*/ 	.byte	0x04, 0x11
        /*0032*/ 	.short	(.L_27 - .L_26)
	.align		4
.L_26:
        /*0034*/ 	.word	index@(_ZN7cutlass13device_kernelINS_4gemm6kernel13GemmUniversalIN4cute5tupleIJiiiiEEENS1_10collective13CollectiveMmaINS1_35MainloopSm100TmaUmmaWarpSpecializedILi5ELi2ELi4ENS5_IJNS4_1CILi1EEESB_SB_EEEEENS5_IJNSA_ILi128EEESE_NSA_ILi64EEEEEENS_10bfloat16_tENS5_IJlSB_lEEESH_SI_NS4_8TiledMMAINS4_8MMA_AtomIJNS4_20SM100_MMA_F16BF16_SSISH_SH_fLi128ELi128ELNS4_4UMMA5MajorE0ELSN_0ELNSM_7ScaleInE0ELSO_0EEEEEENS4_6LayoutISC_NS5_IJNSA_ILi0EEESS_SS_EEEEENS5_IJNS4_10UnderscoreESV_SV_EEEEENS4_13SM90_TMA_LOADENS4_14ComposedLayoutINS4_7SwizzleILi3ELi4ELi3EEENS4_18smem_ptr_flag_bitsILi16EEENSR_INS5_IJNSA_ILi8EEESF_EEENS5_IJSF_SB_EEEEEEEvNS4_8identityESY_S18_vS19_EENS_8epilogue10collective18CollectiveEpilogueINS1B_23Sm100TmaWarpSpecializedILi4ELi2ELi32ELb1ELb0EEEJSG_NS5_IJNSR_ISE_SB_EENSR_INSA_ILi32EEESB_EEEEESH_SI_SH_SI_NS1B_6fusion15FusionCallbacksIS1F_NS1K_17LinearCombinationISH_fSH_fLNS_15FloatRoundStyleE2EEESG_S1J_JEEENS4_5SM1004TMEM4LOAD26SM100_TMEM_LOAD_32dp32b32xESY_NSZ_INS10_ILi2ELi4ELi3EEES13_NSR_INS5_IJS14_S1H_EEENS5_IJS1H_SB_EEEEEEENS4_39AutoVectorizingCopyWithAssumedAlignmentILi128EEENS4_14SM90_TMA_STOREES1Y_S20_S20_EEEvvEEEEvNT_6ParamsE)
        /*0038*/ 	.word	0x00000000


	//----- nvinfo : EIATTR_MIN_STACK_SIZE
	.align		4
.L_27:
        /*003c*/ 	.byte	0x04, 0x12
        /*003e*/ 	.short	(.L_29 - .L_28)
	.align		4
.L_28:
        /*0040*/ 	.word	index@(_ZN7cutlass13device_kernelINS_4gemm6kernel13GemmUniversalIN4cute5tupleIJiiiiEEENS1_10collective13CollectiveMmaINS1_35MainloopSm100TmaUmmaWarpSpecializedILi5ELi2ELi4ENS5_IJNS4_1CILi1EEESB_SB_EEEEENS5_IJNSA_ILi128EEESE_NSA_ILi64EEEEEENS_10bfloat16_tENS5_IJlSB_lEEESH_SI_NS4_8TiledMMAINS4_8MMA_AtomIJNS4_20SM100_MMA_F16BF16_SSISH_SH_fLi128ELi128ELNS4_4UMMA5MajorE0ELSN_0ELNSM_7ScaleInE0ELSO_0EEEEEENS4_6LayoutISC_NS5_IJNSA_ILi0EEESS_SS_EEEEENS5_IJNS4_10UnderscoreESV_SV_EEEEENS4_13SM90_TMA_LOADENS4_14ComposedLayoutINS4_7SwizzleILi3ELi4ELi3EEENS4_18smem_ptr_flag_bitsILi16EEENSR_INS5_IJNSA_ILi8EEESF_EEENS5_IJSF_SB_EEEEEEEvNS4_8identityESY_S18_vS19_EENS_8epilogue10collective18CollectiveEpilogueINS1B_23Sm100TmaWarpSpecializedILi4ELi2ELi32ELb1ELb0EEEJSG_NS5_IJNSR_ISE_SB_EENSR_INSA_ILi32EEESB_EEEEESH_SI_SH_SI_NS1B_6fusion15FusionCallbacksIS1F_NS1K_17LinearCombinationISH_fSH_fLNS_15FloatRoundStyleE2EEESG_S1J_JEEENS4_5SM1004TMEM4LOAD26SM100_TMEM_LOAD_32dp32b32xESY_NSZ_INS10_ILi2ELi4ELi3EEES13_NSR_INS5_IJS14_S1H_EEENS5_IJS1H_SB_EEEEEEENS4_39AutoVectorizingCopyWithAssumedAlignmentILi128EEENS4_14SM90_TMA_STOREES1Y_S20_S20_EEEvvEEEEvNT_6ParamsE)
        /*0044*/ 	.word	0x00000000
.L_29:


//--------------------- .nv.compat                --------------------------
	.section	.nv.compat,"",@"SHT_CUDA_COMPAT_INFO"
	.align	4
        /*0000*/ 	.byte	0x02, 0x09, 0x01, 0x00, 0x02, 0x02, 0x02, 0x00, 0x02, 0x05, 0x05, 0x00, 0x03, 0x07, 0x01, 0x01
        /*0010*/ 	.byte	0x02, 0x03, 0x01, 0x00, 0x02, 0x06, 0x01, 0x00, 0x04, 0x0b, 0x08, 0x00, 0x09, 0x00, 0x00, 0x00
        /*0020*/ 	.byte	0x00, 0x00, 0x00, 0x00


//--------------------- .nv.info._ZN7cutlass13device_kernelINS_4gemm6kernel13GemmUniversalIN4cute5tupleIJiiiiEEENS1_10collective13CollectiveMmaINS1_35MainloopSm100TmaUmmaWarpSpecializedILi5ELi2ELi4ENS5_IJNS4_1CILi1EEESB_SB_EEEEENS5_IJNSA_ILi128EEESE_NSA_ILi64EEEEEENS_10bfloat16_tENS5_IJlSB_lEEESH_SI_NS4_8TiledMMAINS4_8MMA_AtomIJNS4_20SM100_MMA_F16BF16_SSISH_SH_fLi128ELi128ELNS4_4UMMA5MajorE0ELSN_0ELNSM_7ScaleInE0ELSO_0EEEEEENS4_6LayoutISC_NS5_IJNSA_ILi0EEESS_SS_EEEEENS5_IJNS4_10UnderscoreESV_SV_EEEEENS4_13SM90_TMA_LOADENS4_14ComposedLayoutINS4_7SwizzleILi3ELi4ELi3EEENS4_18smem_ptr_flag_bitsILi16EEENSR_INS5_IJNSA_ILi8EEESF_EEENS5_IJSF_SB_EEEEEEEvNS4_8identityESY_S18_vS19_EENS_8epilogue10collective18CollectiveEpilogueINS1B_23Sm100TmaWarpSpecializedILi4ELi2ELi32ELb1ELb0EEEJSG_NS5_IJNSR_ISE_SB_EENSR_INSA_ILi32EEESB_EEEEESH_SI_SH_SI_NS1B_6fusion15FusionCallbacksIS1F_NS1K_17LinearCombinationISH_fSH_fLNS_15FloatRoundStyleE2EEESG_S1J_JEEENS4_5SM1004TMEM4LOAD26SM100_TMEM_LOAD_32dp32b32xESY_NSZ_INS10_ILi2ELi4ELi3EEES13_NSR_INS5_IJS14_S1H_EEENS5_IJS1H_SB_EEEEEEENS4_39AutoVectorizingCopyWithAssumedAlignmentILi128EEENS4_14SM90_TMA_STOREES1Y_S20_S20_EEEvvEEEEvNT_6ParamsE --------------------------
	.section	.nv.info._ZN7cutlass13device_kernelINS_4gemm6kernel13GemmUniversalIN4cute5tupleIJiiiiEEENS1_10collective13CollectiveMmaINS1_35MainloopSm100TmaUmmaWarpSpecializedILi5ELi2ELi4ENS5_IJNS4_1CILi1EEESB_SB_EEEEENS5_IJNSA_ILi128EEESE_NSA_ILi64EEEEEENS_10bfloat16_tENS5_IJlSB_lEEESH_SI_NS4_8TiledMMAINS4_8MMA_AtomIJNS4_20SM100_MMA_F16BF16_SSISH_SH_fLi128ELi128ELNS4_4UMMA5MajorE0ELSN_0ELNSM_7ScaleInE0ELSO_0EEEEEENS4_6LayoutISC_NS5_IJNSA_ILi0EEESS_SS_EEEEENS5_IJNS4_10UnderscoreESV_SV_EEEEENS4_13SM90_TMA_LOADENS4_14ComposedLayoutINS4_7SwizzleILi3ELi4ELi3EEENS4_18smem_ptr_flag_bitsILi16EEENSR_INS5_IJNSA_ILi8EEESF_EEENS5_IJSF_SB_EEEEEEEvNS4_8identityESY_S18_vS19_EENS_8epilogue10collective18CollectiveEpilogueINS1B_23Sm100TmaWarpSpecializedILi4ELi2ELi32ELb1ELb0EEEJSG_NS5_IJNSR_ISE_SB_EENSR_INSA_ILi32EEESB_EEEEESH_SI_SH_SI_NS1B_6fusion15FusionCallbacksIS1F_NS1K_17LinearCombinationISH_fSH_fLNS_15FloatRoundStyleE2EEESG_S1J_JEEENS4_5SM1004TMEM4LOAD26SM100_TMEM_LOAD_32dp32b32xESY_NSZ_INS10_ILi2ELi4ELi3EEES13_NSR_INS5_IJS14_S1H_EEENS5_IJS1H_SB_EEEEEEENS4_39AutoVectorizingCopyWithAssumedAlignmentILi128EEENS4_14SM90_TMA_STOREES1Y_S20_S20_EEEvvEEEEvNT_6ParamsE,"",@"SHT_CUDA_INFO"
	.sectionflags	@""
	.align	4


	//----- nvinfo : EIATTR_CUDA_API_VERSION
	.align		4
        /*0000*/ 	.byte	0x04, 0x37
        /*0002*/ 	.short	(.L_31 - .L_30)
.L_30:
        /*0004*/ 	.word	0x00000082


	//----- nvinfo : EIATTR_KPARAM_INFO
	.align		4
.L_31:
        /*0008*/ 	.byte	0x04, 0x17
        /*000a*/ 	.short	(.L_33 - .L_32)
.L_32:
        /*000c*/ 	.word	0x00000000
        /*0010*/ 	.short	0x0000
        /*0012*/ 	.short	0x0000
        /*0014*/ 	.byte	0x00, 0xf0, 0x01, 0x20


	//----- nvinfo : EIATTR_AT_ENTRY_FRAGMENTS
	.align		4
.L_33:
        /*0018*/ 	.byte	0x04, 0x4f
        /*001a*/ 	.short	(.L_35 - .L_34)


	//   ....[0]....
.L_34:
        /*001c*/ 	.word	0x00000006


	//----- nvinfo : EIATTR_RESERVED_SMEM_USED
	.align		4
.L_35:
        /*0020*/ 	.byte	0x01, 0x41
	.zero		2


	//----- nvinfo : EIATTR_SPARSE_MMA_MASK
	.align		4
        /*0024*/ 	.byte	0x03, 0x50
        /*0026*/ 	.short	0x0000


	//----- nvinfo : EIATTR_TCGEN05_1CTA_USED
	.align		4
        /*0028*/ 	.byte	0x01, 0x51
	.zero		2


	//----- nvinfo : EIATTR_MAXREG_COUNT
	.align		4
        /*002c*/ 	.byte	0x03, 0x1b
        /*002e*/ 	.short	0x00ff


	//----- nvinfo : EIATTR_NUM_BARRIERS
	.align		4
        /*0030*/ 	.byte	0x02, 0x4c
        /*0032*/ 	.byte	0x07
	.zero		1


	//----- nvinfo : EIATTR_EXTERNS
	.align		4
        /*0034*/ 	.byte	0x04, 0x0f
        /*0036*/ 	.short	(.L_37 - .L_36)


	//   ....[0]....
	.align		4
.L_36:
        /*0038*/ 	.word	index@(__assertfail)


	//----- nvinfo : EIATTR_MERCURY_ISA_VERSION
	.align		4
.L_37:
        /*003c*/ 	.byte	0x03, 0x5f
        /*003e*/ 	.short	0x0101


	//----- nvinfo : EIATTR_INT_WARP_WIDE_INSTR_OFFSETS
	.align		4
        /*0040*/ 	.byte	0x04, 0x31
        /*0042*/ 	.short	(.L_39 - .L_38)


	//   ....[0]....
.L_38:
        /*0044*/ 	.word	0x00001de0


	//   ....[1]....
        /*0048*/ 	.word	0x000038b0


	//   ....[2]....
        /*004c*/ 	.word	0x000038e0


	//   ....[3]....
        /*0050*/ 	.word	0x00003930


	//   ....[4]....
        /*0054*/ 	.word	0x00004250


	//   ....[5]....
        /*0058*/ 	.word	0x000042b0


	//   ....[6]....
        /*005c*/ 	.word	0x00004390


	//   ....[7]....
        /*0060*/ 	.word	0x00004400


	//   ....[8]....
        /*0064*/ 	.word	0x00004510


	//   ....[9]....
        /*0068*/ 	.word	0x000045a0


	//   ....[10]....
        /*006c*/ 	.word	0x00004770


	//   ....[11]....
        /*0070*/ 	.word	0x000048d0


	//----- nvinfo : EIATTR_COOP_GROUP_MASK_REGIDS
	.align		4
.L_39:
        /*0074*/ 	.byte	0x04, 0x29
        /*0076*/ 	.short	(.L_41 - .L_40)


	//   ....[0]....
.L_40:
        /*0078*/ 	.word	0xffffffff


	//   ....[1]....
        /*007c*/ 	.word	0xffffffff


	//   ....[2]....
        /*0080*/ 	.word	0xffffffff


	//   ....[3]....
        /*0084*/ 	.word	0xffffffff


	//   ....[4]....
        /*0088*/ 	.word	0xffffffff


	//   ....[5]....
        /*008c*/ 	.word	0xffffffff


	//   ....[6]....
        /*0090*/ 	.word	0xffffffff


	//   ....[7]....
        /*0094*/ 	.word	0xffffffff


	//   ....[8]....
        /*0098*/ 	.word	0xffffffff


	//   ....[9]....
        /*009c*/ 	.word	0xffffffff


	//   ....[10]....
        /*00a0*/ 	.word	0xffffffff


	//   ....[11]....
        /*00a4*/ 	.word	0xffffffff


	//   ....[12]....
        /*00a8*/ 	.word	0xffffffff


	//----- nvinfo : EIATTR_COOP_GROUP_INSTR_OFFSETS
	.align		4
.L_41:
        /*00ac*/ 	.byte	0x04, 0x28
        /*00ae*/ 	.short	(.L_43 - .L_42)


	//   ....[0]....
.L_42:
        /*00b0*/ 	.word	0x00000090


	//   ....[1]....
        /*00b4*/ 	.word	0x000004d0


	//   ....[2]....
        /*00b8*/ 	.word	0x00000660


	//   ....[3]....
        /*00bc*/ 	.word	0x00000800


	//   ....[4]....
        /*00c0*/ 	.word	0x00000900


	//   ....[5]....
        /*00c4*/ 	.word	0x00000a70


	//   ....[6]....
        /*00c8*/ 	.word	0x00000c10


	//   ....[7]....
        /*00cc*/ 	.word	0x00001cc0


	//   ....[8]....
        /*00d0*/ 	.word	0x00002b30


	//   ....[9]....
        /*00d4*/ 	.word	0x00002d40


	//   ....[10]....
        /*00d8*/ 	.word	0x00002d70


	//   ....[11]....
        /*00dc*/ 	.word	0x000037a0


	//   ....[12]....
        /*00e0*/ 	.word	0x000039d0


	//----- nvinfo : EIATTR_VRC_CTA_INIT_COUNT
	.align		4
.L_43:
        /*00e4*/ 	.byte	0x02, 0x4a
        /*00e6*/ 	.byte	0x80
	.zero		1


	//----- nvinfo : EIATTR_SYSCALL_OFFSETS
	.align		4
        /*00e8*/ 	.byte	0x04, 0x46
        /*00ea*/ 	.short	(.L_45 - .L_44)


	//   ....[0]....
.L_44:
        /*00ec*/ 	.word	0x00005350


	//   ....[1]....
        /*00f0*/ 	.word	0x00005440


	//   ....[2]....
        /*00f4*/ 	.word	0x00005bb0


	//   ....[3]....
        /*00f8*/ 	.word	0x00006830


	//   ....[4]....
        /*00fc*/ 	.word	0x00007480


	//   ....[5]....
        /*0100*/ 	.word	0x000080d0


	//----- nvinfo : EIATTR_MBARRIER_INSTR_OFFSETS
	.align		4
.L_45:
        /*0104*/ 	.byte	0x04, 0x39
        /*0106*/ 	.short	(.L_47 - .L_46)


	//   ....[0]....
.L_46:
        /*0108*/ 	.word	0x000005b0
        /*010c*/ 	.word	0x000000ff
        /*0110*/ 	.word	0x00000000
        /*0114*/ 	.short	0x0100
        /*0116*/ 	.byte	0x05
	.zero		1


	//   ....[1]....
        /*0118*/ 	.word	0x000005c0
        /*011c*/ 	.word	0x000000ff
        /*0120*/ 	.word	0x00000028
        /*0124*/ 	.short	0x0100
        /*0126*/ 	.byte	0x05
	.zero		1


	//   ....[2]....
        /*0128*/ 	.word	0x000005d0
        /*012c*/ 	.word	0x000000ff
        /*0130*/ 	.word	0x00000008
        /*0134*/ 	.short	0x0100
        /*0136*/ 	.byte	0x05
	.zero		1


	//   ....[3]....
        /*0138*/ 	.word	0x000005e0
        /*013c*/ 	.word	0x000000ff
        /*0140*/ 	.word	0x00000030
        /*0144*/ 	.short	0x0100
        /*0146*/ 	.byte	0x05
	.zero		1


	//   ....[4]....
        /*0148*/ 	.word	0x000005f0
        /*014c*/ 	.word	0x000000ff
        /*0150*/ 	.word	0x00000010
        /*0154*/ 	.short	0x0100
        /*0156*/ 	.byte	0x05
	.zero		1


	//   ....[5]....
        /*0158*/ 	.word	0x00000600
        /*015c*/ 	.word	0x000000ff
        /*0160*/ 	.word	0x00000038
        /*0164*/ 	.short	0x0100
        /*0166*/ 	.byte	0x05
	.zero		1


	//   ....[6]....
        /*0168*/ 	.word	0x00000610
        /*016c*/ 	.word	0x000000ff
        /*0170*/ 	.word	0x00000018
        /*0174*/ 	.short	0x0100
        /*0176*/ 	.byte	0x05
	.zero		1


	//   ....[7]....
        /*0178*/ 	.word	0x00000620
        /*017c*/ 	.word	0x000000ff
        /*0180*/ 	.word	0x00000040
        /*0184*/ 	.short	0x0100
        /*0186*/ 	.byte	0x05
	.zero		1


	//   ....[8]....
        /*0188*/ 	.word	0x00000630
        /*018c*/ 	.word	0x000000ff
        /*0190*/ 	.word	0x00000020
        /*0194*/ 	.short	0x0100
        /*0196*/ 	.byte	0x05
	.zero		1


	//   ....[9]....
        /*0198*/ 	.word	0x00000640
        /*019c*/ 	.word	0x000000ff
        /*01a0*/ 	.word	0x00000048
        /*01a4*/ 	.short	0x0100
        /*01a6*/ 	.byte	0x05
	.zero		1


	//   ....[10]....
        /*01a8*/ 	.word	0x00000770
        /*01ac*/ 	.word	0x000000ff
        /*01b0*/ 	.word	0x00000050
        /*01b4*/ 	.short	0x0100
        /*01b6*/ 	.byte	0x07
	.zero		1


	//   ....[11]....
        /*01b8*/ 	.word	0x00000780
        /*01bc*/ 	.word	0x000000ff
        /*01c0*/ 	.word	0x00000070
        /*01c4*/ 	.short	0x0100
        /*01c6*/ 	.byte	0x07
	.zero		1


	//   ....[12]....
        /*01c8*/ 	.word	0x00000790
        /*01cc*/ 	.word	0x000000ff
        /*01d0*/ 	.word	0x00000058
        /*01d4*/ 	.short	0x0100
        /*01d6*/ 	.byte	0x07
	.zero		1


	//   ....[13]....
        /*01d8*/ 	.word	0x000007a0
        /*01dc*/ 	.word	0x000000ff
        /*01e0*/ 	.word	0x00000078
        /*01e4*/ 	.short	0x0100
        /*01e6*/ 	.byte	0x07
	.zero		1


	//   ....[14]....
        /*01e8*/ 	.word	0x000007b0
        /*01ec*/ 	.word	0x000000ff
        /*01f0*/ 	.word	0x00000060
        /*01f4*/ 	.short	0x0100
        /*01f6*/ 	.byte	0x07
	.zero		1


	//   ....[15]....
        /*01f8*/ 	.word	0x000007c0
        /*01fc*/ 	.word	0x000000ff
        /*0200*/ 	.word	0x00000080
        /*0204*/ 	.short	0x0100
        /*0206*/ 	.byte	0x07
	.zero		1


	//   ....[16]....
        /*0208*/ 	.word	0x000007d0
        /*020c*/ 	.word	0x000000ff
        /*0210*/ 	.word	0x00000068
        /*0214*/ 	.short	0x0100
        /*0216*/ 	.byte	0x07
	.zero		1


	//   ....[17]....
        /*0218*/ 	.word	0x000007e0
        /*021c*/ 	.word	0x000000ff
        /*0220*/ 	.word	0x00000088
        /*0224*/ 	.short	0x0100
        /*0226*/ 	.byte	0x07
	.zero		1


	//   ....[18]....
        /*0228*/ 	.word	0x000008d0
        /*022c*/ 	.word	0x000000ff
        /*0230*/ 	.word	0x00000090
        /*0234*/ 	.short	0x0100
        /*0236*/ 	.byte	0x05
	.zero		1


	//   ....[19]....
        /*0238*/ 	.word	0x000008e0
        /*023c*/ 	.word	0x000000ff
        /*0240*/ 	.word	0x00000098
        /*0244*/ 	.short	0x0100
        /*0246*/ 	.byte	0x05
	.zero		1


	//   ....[20]....
        /*0248*/ 	.word	0x00000a20
        /*024c*/ 	.word	0x000000ff
        /*0250*/ 	.word	0x000000a0
        /*0254*/ 	.short	0x0100
        /*0256*/ 	.byte	0x05
	.zero		1


	//   ....[21]....
        /*0258*/ 	.word	0x00000a30
        /*025c*/ 	.word	0x000000ff
        /*0260*/ 	.word	0x000000b0
        /*0264*/ 	.short	0x0100
        /*0266*/ 	.byte	0x05
	.zero		1


	//   ....[22]....
        /*0268*/ 	.word	0x00000a40
        /*026c*/ 	.word	0x000000ff
        /*0270*/ 	.word	0x000000a8
        /*0274*/ 	.short	0x0100
        /*0276*/ 	.byte	0x05
	.zero		1


	//   ....[23]....
        /*0278*/ 	.word	0x00000a50
        /*027c*/ 	.word	0x000000ff
        /*0280*/ 	.word	0x000000b8
        /*0284*/ 	.short	0x0100
        /*0286*/ 	.byte	0x05
	.zero		1


	//   ....[24]....
        /*0288*/ 	.word	0x00000b80
        /*028c*/ 	.word	0x000000ff
        /*0290*/ 	.word	0x000000c0
        /*0294*/ 	.short	0x0100
        /*0296*/ 	.byte	0x07
	.zero		1


	//   ....[25]....
        /*0298*/ 	.word	0x00000b90
        /*029c*/ 	.word	0x000000ff
        /*02a0*/ 	.word	0x000000e0
        /*02a4*/ 	.short	0x0100
        /*02a6*/ 	.byte	0x07
	.zero		1


	//   ....[26]....
        /*02a8*/ 	.word	0x00000ba0
        /*02ac*/ 	.word	0x000000ff
        /*02b0*/ 	.word	0x000000c8
        /*02b4*/ 	.short	0x0100
        /*02b6*/ 	.byte	0x07
	.zero		1


	//   ....[27]....
        /*02b8*/ 	.word	0x00000bb0
        /*02bc*/ 	.word	0x000000ff
        /*02c0*/ 	.word	0x000000e8
        /*02c4*/ 	.short	0x0100
        /*02c6*/ 	.byte	0x07
	.zero		1


	//   ....[28]....
        /*02c8*/ 	.word	0x00000bc0
        /*02cc*/ 	.word	0x000000ff
        /*02d0*/ 	.word	0x000000d0
        /*02d4*/ 	.short	0x0100
        /*02d6*/ 	.byte	0x07
	.zero		1


	//   ....[29]....
        /*02d8*/ 	.word	0x00000bd0
        /*02dc*/ 	.word	0x000000ff
        /*02e0*/ 	.word	0x000000f0
        /*02e4*/ 	.short	0x0100
        /*02e6*/ 	.byte	0x07
	.zero		1


	//   ....[30]....
        /*02e8*/ 	.word	0x00000be0
        /*02ec*/ 	.word	0x000000ff
        /*02f0*/ 	.word	0x000000d8
        /*02f4*/ 	.short	0x0100
        /*02f6*/ 	.byte	0x07
	.zero		1


	//   ....[31]....
        /*02f8*/ 	.word	0x00000bf0
        /*02fc*/ 	.word	0x000000ff
        /*0300*/ 	.word	0x000000f8
        /*0304*/ 	.short	0x0100
        /*0306*/ 	.byte	0x07
	.zero		1


	//   ....[32]....
        /*0308*/ 	.word	0x00000ce0
        /*030c*/ 	.word	0x000000ff
        /*0310*/ 	.word	0x00000100
        /*0314*/ 	.short	0x0100
        /*0316*/ 	.byte	0x05
	.zero		1


	//   ....[33]....
        /*0318*/ 	.word	0x00000cf0
        /*031c*/ 	.word	0x000000ff
        /*0320*/ 	.word	0x00000110
        /*0324*/ 	.short	0x0100
        /*0326*/ 	.byte	0x05
	.zero		1


	//   ....[34]....
        /*0328*/ 	.word	0x00000d00
        /*032c*/ 	.word	0x000000ff
        /*0330*/ 	.word	0x00000108
        /*0334*/ 	.short	0x0100
        /*0336*/ 	.byte	0x05
	.zero		1


	//   ....[35]....
        /*0338*/ 	.word	0x00000d10
        /*033c*/ 	.word	0x000000ff
        /*0340*/ 	.word	0x00000118
        /*0344*/ 	.short	0x0100
        /*0346*/ 	.byte	0x05
	.zero		1


	//   ....[36]....
        /*0348*/ 	.word	0x000015e0
        /*034c*/ 	.word	0x00000002
        /*0350*/ 	.word	0x00000110
        /*0354*/ 	.short	0x010a
        /*0356*/ 	.byte	0xff
	.zero		1


	//   ....[37]....
        /*0358*/ 	.word	0x00001610
        /*035c*/ 	.word	0x00000002
        /*0360*/ 	.word	0x00000100
        /*0364*/ 	.short	0x0101
        /*0366*/ 	.byte	0xff
	.zero		1


	//   ....[38]....
        /*0368*/ 	.word	0x000016e0
        /*036c*/ 	.word	0x000000ff
        /*0370*/ 	.word	0x00000028
        /*0374*/ 	.short	0x010a
        /*0376*/ 	.byte	0x08
	.zero		1


	//   ....[39]....
        /*0378*/ 	.word	0x00001780
        /*037c*/ 	.word	0x000000ff
        /*0380*/ 	.word	0x00000028
        /*0384*/ 	.short	0x010a
        /*0386*/ 	.byte	0x21
	.zero		1


	//   ....[40]....
        /*0388*/ 	.word	0x000018e0
        /*038c*/ 	.word	0x000000ff
        /*0390*/ 	.word	0x00000028
        /*0394*/ 	.short	0x010a
        /*0396*/ 	.byte	0x08
	.zero		1


	//   ....[41]....
        /*0398*/ 	.word	0x000019d0
        /*039c*/ 	.word	0x000000ff
        /*03a0*/ 	.word	0x00000098
        /*03a4*/ 	.short	0x0101
        /*03a6*/ 	.byte	0x04
	.zero		1


	//   ....[42]....
        /*03a8*/ 	.word	0x000019f0
        /*03ac*/ 	.word	0x000000ff
        /*03b0*/ 	.word	0x00000028
        /*03b4*/ 	.short	0x010a
        /*03b6*/ 	.byte	0x08
	.zero		1


	//   ....[43]....
        /*03b8*/ 	.word	0x00001a70
        /*03bc*/ 	.word	0x000000ff
        /*03c0*/ 	.word	0x00000028
        /*03c4*/ 	.short	0x010a
        /*03c6*/ 	.byte	0x11
	.zero		1


	//   ....[44]....
        /*03c8*/ 	.word	0x00001bd0
        /*03cc*/ 	.word	0x000000ff
        /*03d0*/ 	.word	0x00000028
        /*03d4*/ 	.short	0x010a
        /*03d6*/ 	.byte	0x08
	.zero		1


	//   ....[45]....
        /*03d8*/ 	.word	0x00001cf0
        /*03dc*/ 	.word	0x00000002
        /*03e0*/ 	.word	0x000000a0
        /*03e4*/ 	.short	0x010a
        /*03e6*/ 	.byte	0xff
	.zero		1


	//   ....[46]....
        /*03e8*/ 	.word	0x00001db0
        /*03ec*/ 	.word	0x00000002
        /*03f0*/ 	.word	0x00000000
        /*03f4*/ 	.short	0x0101
        /*03f6*/ 	.byte	0xff
	.zero		1


	//   ....[47]....
        /*03f8*/ 	.word	0x00002310
        /*03fc*/ 	.word	0x000000ff
        /*0400*/ 	.word	0x00000000
        /*0404*/ 	.short	0x010a
        /*0406*/ 	.byte	0x05
	.zero		1


	//   ....[48]....
        /*0408*/ 	.word	0x000023a0
        /*040c*/ 	.word	0x000000ff
        /*0410*/ 	.word	0x00000000
        /*0414*/ 	.short	0x010a
        /*0416*/ 	.byte	0x05
	.zero		1


	//   ....[49]....
        /*0418*/ 	.word	0x00002430
        /*041c*/ 	.word	0x000000ff
        /*0420*/ 	.word	0x00000000
        /*0424*/ 	.short	0x010a
        /*0426*/ 	.byte	0x05
	.zero		1


	//   ....[50]....
        /*0428*/ 	.word	0x000024c0
        /*042c*/ 	.word	0x000000ff
        /*0430*/ 	.word	0x00000000
        /*0434*/ 	.short	0x010a
        /*0436*/ 	.byte	0x05
	.zero		1


	//   ....[51]....
        /*0438*/ 	.word	0x00002560
        /*043c*/ 	.word	0x00000000
        /*0440*/ 	.word	0x00000000
        /*0444*/ 	.short	0x010a
        /*0446*/ 	.byte	0xff
	.zero		1


	//   ....[52]....
        /*0448*/ 	.word	0x00002680
        /*044c*/ 	.word	0x00000000
        /*0450*/ 	.word	0x00000100
        /*0454*/ 	.short	0x010a
        /*0456*/ 	.byte	0xff
	.zero		1


	//   ....[53]....
        /*0458*/ 	.word	0x000026f0
        /*045c*/ 	.word	0x00000000
        /*0460*/ 	.word	0x00000000
        /*0464*/ 	.short	0x0101
        /*0466*/ 	.byte	0xff
	.zero		1


	//   ....[54]....
        /*0468*/ 	.word	0x00002710
        /*046c*/ 	.word	0x000000ff
        /*0470*/ 	.word	0x000000b0
        /*0474*/ 	.short	0x010a
        /*0476*/ 	.byte	0x05
	.zero		1


	//   ....[55]....
        /*0478*/ 	.word	0x00002830
        /*047c*/ 	.word	0x00000000
        /*0480*/ 	.word	0x000000a0
        /*0484*/ 	.short	0x010a
        /*0486*/ 	.byte	0xff
	.zero		1


	//   ....[56]....
        /*0488*/ 	.word	0x00002930
        /*048c*/ 	.word	0x00000000
        /*0490*/ 	.word	0x00000000
        /*0494*/ 	.short	0x0101
        /*0496*/ 	.byte	0xff
	.zero		1


	//   ....[57]....
        /*0498*/ 	.word	0x000029c0
        /*049c*/ 	.word	0x000000ff
        /*04a0*/ 	.word	0x000000b0
        /*04a4*/ 	.short	0x0106
        /*04a6*/ 	.byte	0x05
	.zero		1


	//   ....[58]....
        /*04a8*/ 	.word	0x000029e0
        /*04ac*/ 	.word	0x000000ff
        /*04b0*/ 	.word	0x000000b0
        /*04b4*/ 	.short	0x010a
        /*04b6*/ 	.byte	0x05
	.zero		1


	//   ....[59]....
        /*04b8*/ 	.word	0x00002a70
        /*04bc*/ 	.word	0x000000ff
        /*04c0*/ 	.word	0x000000b0
        /*04c4*/ 	.short	0x0106
        /*04c6*/ 	.byte	0x04
	.zero		1


	//   ....[60]....
        /*04c8*/ 	.word	0x00002ab0
        /*04cc*/ 	.word	0x00000000
        /*04d0*/ 	.word	0x000000b0
        /*04d4*/ 	.short	0x010a
        /*04d6*/ 	.byte	0xff
	.zero		1


	//   ....[61]....
        /*04d8*/ 	.word	0x00002ff0
        /*04dc*/ 	.word	0x00000000
        /*04e0*/ 	.word	0x000000a0
        /*04e4*/ 	.short	0x010a
        /*04e6*/ 	.byte	0xff
	.zero		1


	//   ....[62]....
        /*04e8*/ 	.word	0x00003100
        /*04ec*/ 	.word	0x00000003
        /*04f0*/ 	.word	0x00000000
        /*04f4*/ 	.short	0x0101
        /*04f6*/ 	.byte	0xff
	.zero		1


	//   ....[63]....
        /*04f8*/ 	.word	0x00003110
        /*04fc*/ 	.word	0x000000ff
        /*0500*/ 	.word	0x00000000
        /*0504*/ 	.short	0x010a
        /*0506*/ 	.byte	0x06
	.zero		1


	//   ....[64]....
        /*0508*/ 	.word	0x00003130
        /*050c*/ 	.word	0x000000ff
        /*0510*/ 	.word	0x000000e0
        /*0514*/ 	.short	0x010a
        /*0516*/ 	.byte	0x07
	.zero		1


	//   ....[65]....
        /*0518*/ 	.word	0x00003200
        /*051c*/ 	.word	0x000000ff
        /*0520*/ 	.word	0x00000000
        /*0524*/ 	.short	0x010a
        /*0526*/ 	.byte	0x06
	.zero		1


	//   ....[66]....
        /*0528*/ 	.word	0x00003330
        /*052c*/ 	.word	0x000000ff
        /*0530*/ 	.word	0x00000000
        /*0534*/ 	.short	0x010a
        /*0536*/ 	.byte	0x1a
	.zero		1


	//   ....[67]....
        /*0538*/ 	.word	0x000035d0
        /*053c*/ 	.word	0x000000ff
        /*0540*/ 	.word	0x00000000
        /*0544*/ 	.short	0x010a
        /*0546*/ 	.byte	0x06
	.zero		1


	//   ....[68]....
        /*0548*/ 	.word	0x00003660
        /*054c*/ 	.word	0x000000ff
        /*0550*/ 	.word	0x00000000
        /*0554*/ 	.short	0x010a
        /*0556*/ 	.byte	0x06
	.zero		1


	//   ....[69]....
        /*0558*/ 	.word	0x000036f0
        /*055c*/ 	.word	0x000000ff
        /*0560*/ 	.word	0x00000000
        /*0564*/ 	.short	0x010a
        /*0566*/ 	.byte	0x06
	.zero		1


	//   ....[70]....
        /*0568*/ 	.word	0x00003780
        /*056c*/ 	.word	0x000000ff
        /*0570*/ 	.word	0x00000000
        /*0574*/ 	.short	0x010a
        /*0576*/ 	.byte	0x07
	.zero		1


	//   ....[71]....
        /*0578*/ 	.word	0x00003c00
        /*057c*/ 	.word	0x00000000
        /*0580*/ 	.word	0x000000a0
        /*0584*/ 	.short	0x010a
        /*0586*/ 	.byte	0xff
	.zero		1


	//   ....[72]....
        /*0588*/ 	.word	0x00003cc0
        /*058c*/ 	.word	0x00000000
        /*0590*/ 	.word	0x00000000
        /*0594*/ 	.short	0x0101
        /*0596*/ 	.byte	0xff
	.zero		1


	//   ....[73]....
        /*0598*/ 	.word	0x00003fe0
        /*059c*/ 	.word	0x000000ff
        /*05a0*/ 	.word	0x00000098
        /*05a4*/ 	.short	0x010a
        /*05a6*/ 	.byte	0x07
	.zero		1


	//   ....[74]....
        /*05a8*/ 	.word	0x000041d0
        /*05ac*/ 	.word	0x000000ff
        /*05b0*/ 	.word	0x00000070
        /*05b4*/ 	.short	0x010a
        /*05b6*/ 	.byte	0x07
	.zero		1


	//   ....[75]....
        /*05b8*/ 	.word	0x00004340
        /*05bc*/ 	.word	0x000000ff
        /*05c0*/ 	.word	0x00000050
        /*05c4*/ 	.short	0x010b
        /*05c6*/ 	.byte	0x07
	.zero		1


	//   ....[76]....
        /*05c8*/ 	.word	0x00004350
        /*05cc*/ 	.word	0x000000ff
        /*05d0*/ 	.word	0x00000000
        /*05d4*/ 	.short	0x0101
        /*05d6*/ 	.byte	0x08
	.zero		1


	//   ....[77]....
        /*05d8*/ 	.word	0x00004360
        /*05dc*/ 	.word	0x000000ff
        /*05e0*/ 	.word	0x00000078
        /*05e4*/ 	.short	0x010a
        /*05e6*/ 	.byte	0x07
	.zero		1


	//   ....[78]....
        /*05e8*/ 	.word	0x000044b0
        /*05ec*/ 	.word	0x000000ff
        /*05f0*/ 	.word	0x00000058
        /*05f4*/ 	.short	0x010b
        /*05f6*/ 	.byte	0x07
	.zero		1


	//   ....[79]....
        /*05f8*/ 	.word	0x000044c0
        /*05fc*/ 	.word	0x000000ff
        /*0600*/ 	.word	0x00000000
        /*0604*/ 	.short	0x0101
        /*0606*/ 	.byte	0x08
	.zero		1


	//   ....[80]....
        /*0608*/ 	.word	0x000044d0
        /*060c*/ 	.word	0x000000ff
        /*0610*/ 	.word	0x00000080
        /*0614*/ 	.short	0x010a
        /*0616*/ 	.byte	0x07
	.zero		1


	//   ....[81]....
        /*0618*/ 	.word	0x00004650
        /*061c*/ 	.word	0x000000ff
        /*0620*/ 	.word	0x00000060
        /*0624*/ 	.short	0x010b
        /*0626*/ 	.byte	0x07
	.zero		1


	//   ....[82]....
        /*0628*/ 	.word	0x00004690
        /*062c*/ 	.word	0x000000ff
        /*0630*/ 	.word	0x00000000
        /*0634*/ 	.short	0x0101
        /*0636*/ 	.byte	0x08
	.zero		1


	//   ....[83]....
        /*0638*/ 	.word	0x000046d0
        /*063c*/ 	.word	0x000000ff
        /*0640*/ 	.word	0x00000088
        /*0644*/ 	.short	0x010a
        /*0646*/ 	.byte	0x07
	.zero		1


	//   ....[84]....
        /*0648*/ 	.word	0x00004910
        /*064c*/ 	.word	0x000000ff
        /*0650*/ 	.word	0x00000068
        /*0654*/ 	.short	0x010b
        /*0656*/ 	.byte	0x07
	.zero		1


	//   ....[85]....
        /*0658*/ 	.word	0x00004930
        /*065c*/ 	.word	0x000000ff
        /*0660*/ 	.word	0x00000000
        /*0664*/ 	.short	0x0101
        /*0666*/ 	.byte	0x0d
	.zero		1


	//   ....[86]....
        /*0668*/ 	.word	0x00004960
        /*066c*/ 	.word	0x000000ff
        /*0670*/ 	.word	0x00000070
        /*0674*/ 	.short	0x010a
        /*0676*/ 	.byte	0x07
	.zero		1


	//   ....[87]....
        /*0678*/ 	.word	0x00004980
        /*067c*/ 	.word	0x000000ff
        /*0680*/ 	.word	0x00000078
        /*0684*/ 	.short	0x010a
        /*0686*/ 	.byte	0x07
	.zero		1


	//   ....[88]....
        /*0688*/ 	.word	0x000049a0
        /*068c*/ 	.word	0x000000ff
        /*0690*/ 	.word	0x00000080
        /*0694*/ 	.short	0x010a
        /*0696*/ 	.byte	0x07
	.zero		1


	//   ....[89]....
        /*0698*/ 	.word	0x000049e0
        /*069c*/ 	.word	0x00000000
        /*06a0*/ 	.word	0x00000088
        /*06a4*/ 	.short	0x010a
        /*06a6*/ 	.byte	0xff
	.zero		1


	//   ....[90]....
        /*06a8*/ 	.word	0x00004d10
        /*06ac*/ 	.word	0x00000000
        /*06b0*/ 	.word	0x000000a0
        /*06b4*/ 	.short	0x010a
        /*06b6*/ 	.byte	0xff
	.zero		1


	//   ....[91]....
        /*06b8*/ 	.word	0x00004e20
        /*06bc*/ 	.word	0x00000000
        /*06c0*/ 	.word	0x00000000
        /*06c4*/ 	.short	0x0101
        /*06c6*/ 	.byte	0xff
	.zero		1


	//   ....[92]....
        /*06c8*/ 	.word	0x00005870
        /*06cc*/ 	.word	0x000000ff
        /*06d0*/ 	.word	0x00000050
        /*06d4*/ 	.short	0x010a
        /*06d6*/ 	.byte	0x30
	.zero		1


	//   ....[93]....
        /*06d8*/ 	.word	0x000058b0
        /*06dc*/ 	.word	0x00000040
        /*06e0*/ 	.word	0x000000c0
        /*06e4*/ 	.short	0x010a
        /*06e6*/ 	.byte	0xff
	.zero		1


	//   ....[94]....
        /*06e8*/ 	.word	0x000059a0
        /*06ec*/ 	.word	0x000000ff
        /*06f0*/ 	.word	0x00000050
        /*06f4*/ 	.short	0x010a
        /*06f6*/ 	.byte	0x30
	.zero		1


	//   ....[95]....
        /*06f8*/ 	.word	0x00005a90
        /*06fc*/ 	.word	0x00000040
        /*0700*/ 	.word	0x000000c0
        /*0704*/ 	.short	0x010a
        /*0706*/ 	.byte	0xff
	.zero		1


	//   ....[96]....
        /*0708*/ 	.word	0x00006560
        /*070c*/ 	.word	0x00000000
        /*0710*/ 	.word	0x00000000
        /*0714*/ 	.short	0x0101
        /*0716*/ 	.byte	0xff
	.zero		1


	//   ....[97]....
        /*0718*/ 	.word	0x00006570
        /*071c*/ 	.word	0x00000002
        /*0720*/ 	.word	0x00000050
        /*0724*/ 	.short	0x010a
        /*0726*/ 	.byte	0xff
	.zero		1


	//   ....[98]....
        /*0728*/ 	.word	0x00006650
        /*072c*/ 	.word	0x00000002
        /*0730*/ 	.word	0x00000050
        /*0734*/ 	.short	0x010a
        /*0736*/ 	.byte	0xff
	.zero		1


	//   ....[99]....
        /*0738*/ 	.word	0x000071b0
        /*073c*/ 	.word	0x00000048
        /*0740*/ 	.word	0x00000000
        /*0744*/ 	.short	0x0101
        /*0746*/ 	.byte	0xff
	.zero		1


	//   ....[100]....
        /*0748*/ 	.word	0x000071d0
        /*074c*/ 	.word	0x00000000
        /*0750*/ 	.word	0x00000050
        /*0754*/ 	.short	0x010a
        /*0756*/ 	.byte	0xff
	.zero		1


	//   ....[101]....
        /*0758*/ 	.word	0x000072a0
        /*075c*/ 	.word	0x00000000
        /*0760*/ 	.word	0x00000050
        /*0764*/ 	.short	0x010a
        /*0766*/ 	.byte	0xff
	.zero		1


	//   ....[102]....
        /*0768*/ 	.word	0x00007e00
        /*076c*/ 	.word	0x00000048
        /*0770*/ 	.word	0x00000000
        /*0774*/ 	.short	0x0101
        /*0776*/ 	.byte	0xff
	.zero		1


	//   ....[103]....
        /*0778*/ 	.word	0x00007e20
        /*077c*/ 	.word	0x00000000
        /*0780*/ 	.word	0x00000050
        /*0784*/ 	.short	0x010a
        /*0786*/ 	.byte	0xff
	.zero		1


	//   ....[104]....
        /*0788*/ 	.word	0x00007ef0
        /*078c*/ 	.word	0x00000000
        /*0790*/ 	.word	0x00000050
        /*0794*/ 	.short	0x010a
        /*0796*/ 	.byte	0xff
	.zero		1


	//   ....[105]....
        /*0798*/ 	.word	0x00008250
        /*079c*/ 	.word	0x000000ff
        /*07a0*/ 	.word	0x00000000
        /*07a4*/ 	.short	0x0101
        /*07a6*/ 	.byte	0x05
	.zero		1


	//   ....[106]....
        /*07a8*/ 	.word	0x00008ab0
        /*07ac*/ 	.word	0x00000000
        /*07b0*/ 	.word	0x00000000
        /*07b4*/ 	.short	0x0101
        /*07b6*/ 	.byte	0xff
	.zero		1


	//   ....[107]....
        /*07b8*/ 	.word	0x00008d20
        /*07bc*/ 	.word	0x000000ff
        /*07c0*/ 	.word	0x00000000
        /*07c4*/ 	.short	0x0101
        /*07c6*/ 	.byte	0x04
	.zero		1


	//   ....[108]....
        /*07c8*/ 	.word	0x00008d40
        /*07cc*/ 	.word	0x00000002
        /*07d0*/ 	.word	0x00000110
        /*07d4*/ 	.short	0x010a
        /*07d6*/ 	.byte	0xff
	.zero		1


	//   ....[109]....
        /*07d8*/ 	.word	0x00008da0
        /*07dc*/ 	.word	0x00000002
        /*07e0*/ 	.word	0x00000028
        /*07e4*/ 	.short	0x010a
        /*07e6*/ 	.byte	0xff
	.zero		1


	//   ....[110]....
        /*07e8*/ 	.word	0x00008e00
        /*07ec*/ 	.word	0x00000002
        /*07f0*/ 	.word	0x00000028
        /*07f4*/ 	.short	0x010a
        /*07f6*/ 	.byte	0xff
	.zero		1


	//   ....[111]....
        /*07f8*/ 	.word	0x00008e50
        /*07fc*/ 	.word	0x00000002
        /*0800*/ 	.word	0x000000a0
        /*0804*/ 	.short	0x010a
        /*0806*/ 	.byte	0xff
	.zero		1


	//   ....[112]....
        /*0808*/ 	.word	0x00008eb0
        /*080c*/ 	.word	0x00000000
        /*0810*/ 	.word	0x00000000
        /*0814*/ 	.short	0x010a
        /*0816*/ 	.byte	0xff
	.zero		1


	//   ....[113]....
        /*0818*/ 	.word	0x00008f10
        /*081c*/ 	.word	0x00000000
        /*0820*/ 	.word	0x00000000
        /*0824*/ 	.short	0x010a
        /*0826*/ 	.byte	0xff
	.zero		1


	//   ....[114]....
        /*0828*/ 	.word	0x00008f70
        /*082c*/ 	.word	0x00000000
        /*0830*/ 	.word	0x00000000
        /*0834*/ 	.short	0x010a
        /*0836*/ 	.byte	0xff
	.zero		1


	//   ....[115]....
        /*0838*/ 	.word	0x00008fd0
        /*083c*/ 	.word	0x00000000
        /*0840*/ 	.word	0x00000000
        /*0844*/ 	.short	0x010a
        /*0846*/ 	.byte	0xff
	.zero		1


	//   ....[116]....
        /*0848*/ 	.word	0x00009020
        /*084c*/ 	.word	0x00000000
        /*0850*/ 	.word	0x00000100
        /*0854*/ 	.short	0x010a
        /*0856*/ 	.byte	0xff
	.zero		1


	//   ....[117]....
        /*0858*/ 	.word	0x00009080
        /*085c*/ 	.word	0x00000000
        /*0860*/ 	.word	0x000000b0
        /*0864*/ 	.short	0x010a
        /*0866*/ 	.byte	0xff
	.zero		1


	//   ....[118]....
        /*0868*/ 	.word	0x000090d0
        /*086c*/ 	.word	0x00000000
        /*0870*/ 	.word	0x000000a0
        /*0874*/ 	.short	0x010a
        /*0876*/ 	.byte	0xff
	.zero		1


	//   ....[119]....
        /*0878*/ 	.word	0x00009130
        /*087c*/ 	.word	0x00000000
        /*0880*/ 	.word	0x000000b0
        /*0884*/ 	.short	0x010a
        /*0886*/ 	.byte	0xff
	.zero		1


	//   ....[120]....
        /*0888*/ 	.word	0x00009180
        /*088c*/ 	.word	0x00000000
        /*0890*/ 	.word	0x000000a0
        /*0894*/ 	.short	0x010a
        /*0896*/ 	.byte	0xff
	.zero		1


	//   ....[121]....
        /*0898*/ 	.word	0x000091e0
        /*089c*/ 	.word	0x00000002
        /*08a0*/ 	.word	0x000000e0
        /*08a4*/ 	.short	0x010a
        /*08a6*/ 	.byte	0xff
	.zero		1


	//   ....[122]....
        /*08a8*/ 	.word	0x00009240
        /*08ac*/ 	.word	0x00000000
        /*08b0*/ 	.word	0x00000000
        /*08b4*/ 	.short	0x010a
        /*08b6*/ 	.byte	0xff
	.zero		1


	//   ....[123]....
        /*08b8*/ 	.word	0x000092a0
        /*08bc*/ 	.word	0x00000000
        /*08c0*/ 	.word	0x00000000
        /*08c4*/ 	.short	0x010a
        /*08c6*/ 	.byte	0xff
	.zero		1


	//   ....[124]....
        /*08c8*/ 	.word	0x00009300
        /*08cc*/ 	.word	0x00000000
        /*08d0*/ 	.word	0x00000000
        /*08d4*/ 	.short	0x010a
        /*08d6*/ 	.byte	0xff
	.zero		1


	//   ....[125]....
        /*08d8*/ 	.word	0x00009360
        /*08dc*/ 	.word	0x00000000
        /*08e0*/ 	.word	0x00000000
        /*08e4*/ 	.short	0x010a
        /*08e6*/ 	.byte	0xff
	.zero		1


	//   ....[126]....
        /*08e8*/ 	.word	0x000093c0
        /*08ec*/ 	.word	0x00000000
        /*08f0*/ 	.word	0x00000000
        /*08f4*/ 	.short	0x010a
        /*08f6*/ 	.byte	0xff
	.zero		1


	//   ....[127]....
        /*08f8*/ 	.word	0x00009410
        /*08fc*/ 	.word	0x00000000
        /*0900*/ 	.word	0x000000a0
        /*0904*/ 	.short	0x010a
        /*0906*/ 	.byte	0xff
	.zero		1


	//   ....[128]....
        /*0908*/ 	.word	0x00009470
        /*090c*/ 	.word	0x00000000
        /*0910*/ 	.word	0x00000098
        /*0914*/ 	.short	0x010a
        /*0916*/ 	.byte	0xff
	.zero		1


	//   ....[129]....
        /*0918*/ 	.word	0x000094d0
        /*091c*/ 	.word	0x00000000
        /*0920*/ 	.word	0x00000070
        /*0924*/ 	.short	0x010a
        /*0926*/ 	.byte	0xff
	.zero		1


	//   ....[130]....
        /*0928*/ 	.word	0x00009530
        /*092c*/ 	.word	0x00000000
        /*0930*/ 	.word	0x00000078
        /*0934*/ 	.short	0x010a
        /*0936*/ 	.byte	0xff
	.zero		1


	//   ....[131]....
        /*0938*/ 	.word	0x00009590
        /*093c*/ 	.word	0x00000000
        /*0940*/ 	.word	0x00000080
        /*0944*/ 	.short	0x010a
        /*0946*/ 	.byte	0xff
	.zero		1


	//   ....[132]....
        /*0948*/ 	.word	0x000095f0
        /*094c*/ 	.word	0x00000000
        /*0950*/ 	.word	0x00000088
        /*0954*/ 	.short	0x010a
        /*0956*/ 	.byte	0xff
	.zero		1


	//   ....[133]....
        /*0958*/ 	.word	0x00009650
        /*095c*/ 	.word	0x00000000
        /*0960*/ 	.word	0x00000070
        /*0964*/ 	.short	0x010a
        /*0966*/ 	.byte	0xff
	.zero		1


	//   ....[134]....
        /*0968*/ 	.word	0x000096b0
        /*096c*/ 	.word	0x00000000
        /*0970*/ 	.word	0x00000078
        /*0974*/ 	.short	0x010a
        /*0976*/ 	.byte	0xff
	.zero		1


	//   ....[135]....
        /*0978*/ 	.word	0x00009710
        /*097c*/ 	.word	0x00000000
        /*0980*/ 	.word	0x00000080
        /*0984*/ 	.short	0x010a
        /*0986*/ 	.byte	0xff
	.zero		1


	//   ....[136]....
        /*0988*/ 	.word	0x00009760
        /*098c*/ 	.word	0x00000000
        /*0990*/ 	.word	0x000000a0
        /*0994*/ 	.short	0x010a
        /*0996*/ 	.byte	0xff
	.zero		1


	//   ....[137]....
        /*0998*/ 	.word	0x000097c0
        /*099c*/ 	.word	0x00000002
        /*09a0*/ 	.word	0x00000050
        /*09a4*/ 	.short	0x010a
        /*09a6*/ 	.byte	0xff
	.zero		1


	//   ....[138]....
        /*09a8*/ 	.word	0x00009810
        /*09ac*/ 	.word	0x00000040
        /*09b0*/ 	.word	0x000000c0
        /*09b4*/ 	.short	0x010a
        /*09b6*/ 	.byte	0xff
	.zero		1


	//   ....[139]....
        /*09b8*/ 	.word	0x00009860
        /*09bc*/ 	.word	0x00000002
        /*09c0*/ 	.word	0x00000050
        /*09c4*/ 	.short	0x010a
        /*09c6*/ 	.byte	0xff
	.zero		1


	//   ....[140]....
        /*09c8*/ 	.word	0x000098b0
        /*09cc*/ 	.word	0x00000000
        /*09d0*/ 	.word	0x00000050
        /*09d4*/ 	.short	0x010a
        /*09d6*/ 	.byte	0xff
	.zero		1


	//   ....[141]....
        /*09d8*/ 	.word	0x00009900
        /*09dc*/ 	.word	0x00000000
        /*09e0*/ 	.word	0x00000050
        /*09e4*/ 	.short	0x010a
        /*09e6*/ 	.byte	0xff
	.zero		1


	//----- nvinfo : EIATTR_NUM_MBARRIERS
	.align		4
.L_47:
        /*09e8*/ 	.byte	0x03, 0x38
        /*09ea*/ 	.short	0x0024


	//----- nvinfo : EIATTR_EXIT_INSTR_OFFSETS
	.align		4
        /*09ec*/ 	.byte	0x04, 0x1c
        /*09ee*/ 	.short	(.L_49 - .L_48)


	//   ....[0]....
.L_48:
        /*09f0*/ 	.word	0x00002590


	//   ....[1]....
        /*09f4*/ 	.word	0x00002a80


	//   ....[2]....
        /*09f8*/ 	.word	0x00002ae0


	//   ....[3]....
        /*09fc*/ 	.word	0x000039e0


	//   ....[4]....
        /*0a00*/ 	.word	0x00004a10


	//   ....[5]....
        /*0a04*/ 	.word	0x00004a50


	//   ....[6]....
        /*0a08*/ 	.word	0x00008c10


	//   ....[7]....
        /*0a0c*/ 	.word	0x00008c90


	//   ....[8]....
        /*0a10*/ 	.word	0x00008cc0


	//   ....[9]....
        /*0a14*/ 	.word	0x00008d30


	//----- nvinfo : EIATTR_MAX_THREADS
	.align		4
.L_49:
        /*0a18*/ 	.byte	0x04, 0x05
        /*0a1a*/ 	.short	(.L_51 - .L_50)
.L_50:
        /*0a1c*/ 	.word	0x00000100
        /*0a20*/ 	.word	0x00000001
        /*0a24*/ 	.word	0x00000001


	//----- nvinfo : EIATTR_CRS_STACK_SIZE
	.align		4
.L_51:
        /*0a28*/ 	.byte	0x04, 0x1e
        /*0a2a*/ 	.short	(.L_53 - .L_52)
.L_52:
        /*0a2c*/ 	.word	0x00000000


	//----- nvinfo : EIATTR_CBANK_PARAM_SIZE
	.align		4
.L_53:
        /*0a30*/ 	.byte	0x03, 0x19
        /*0a32*/ 	.short	0x0800


	//----- nvinfo : EIATTR_PARAM_CBANK
	.align		4
        /*0a34*/ 	.byte	0x04, 0x0a
        /*0a36*/ 	.short	(.L_55 - .L_54)
	.align		4
.L_54:
        /*0a38*/ 	.word	index@(.nv.constant0._ZN7cutlass13device_kernelINS_4gemm6kernel13GemmUniversalIN4cute5tupleIJiiiiEEENS1_10collective13CollectiveMmaINS1_35MainloopSm100TmaUmmaWarpSpecializedILi5ELi2ELi4ENS5_IJNS4_1CILi1EEESB_SB_EEEEENS5_IJNSA_ILi128EEESE_NSA_ILi64EEEEEENS_10bfloat16_tENS5_IJlSB_lEEESH_SI_NS4_8TiledMMAINS4_8MMA_AtomIJNS4_20SM100_MMA_F16BF16_SSISH_SH_fLi128ELi128ELNS4_4UMMA5MajorE0ELSN_0ELNSM_7ScaleInE0ELSO_0EEEEEENS4_6LayoutISC_NS5_IJNSA_ILi0EEESS_SS_EEEEENS5_IJNS4_10UnderscoreESV_SV_EEEEENS4_13SM90_TMA_LOADENS4_14ComposedLayoutINS4_7SwizzleILi3ELi4ELi3EEENS4_18smem_ptr_flag_bitsILi16EEENSR_INS5_IJNSA_ILi8EEESF_EEENS5_IJSF_SB_EEEEEEEvNS4_8identityESY_S18_vS19_EENS_8epilogue10collective18CollectiveEpilogueINS1B_23Sm100TmaWarpSpecializedILi4ELi2ELi32ELb1ELb0EEEJSG_NS5_IJNSR_ISE_SB_EENSR_INSA_ILi32EEESB_EEEEESH_SI_SH_SI_NS1B_6fusion15FusionCallbacksIS1F_NS1K_17LinearCombinationISH_fSH_fLNS_15FloatRoundStyleE2EEESG_S1J_JEEENS4_5SM1004TMEM4LOAD26SM100_TMEM_LOAD_32dp32b32xESY_NSZ_INS10_ILi2ELi4ELi3EEES13_NSR_INS5_IJS14_S1H_EEENS5_IJS1H_SB_EEEEEEENS4_39AutoVectorizingCopyWithAssumedAlignmentILi128EEENS4_14SM90_TMA_STOREES1Y_S20_S20_EEEvvEEEEvNT_6ParamsE)
        /*0a3c*/ 	.short	0x0380
        /*0a3e*/ 	.short	0x0800


	//----- nvinfo : EIATTR_SW_WAR
	.align		4
.L_55:
        /*0a40*/ 	.byte	0x04, 0x36
        /*0a42*/ 	.short	(.L_57 - .L_56)
.L_56:
        /*0a44*/ 	.word	0x00000008
.L_57:


//--------------------- .nv.callgraph             --------------------------
	.section	.nv.callgraph,"",@"SHT_CUDA_CALLGRAPH"
	.align	4
	.sectionentsize	8
	.align		4
        /*0000*/ 	.word	0x00000000
	.align		4
        /*0004*/ 	.word	0xffffffff
	.align		4
        /*0008*/ 	.word	index@(_ZN7cutlass13device_kernelINS_4gemm6kernel13GemmUniversalIN4cute5tupleIJiiiiEEENS1_10collective13CollectiveMmaINS1_35MainloopSm100TmaUmmaWarpSpecializedILi5ELi2ELi4ENS5_IJNS4_1CILi1EEESB_SB_EEEEENS5_IJNSA_ILi128EEESE_NSA_ILi64EEEEEENS_10bfloat16_tENS5_IJlSB_lEEESH_SI_NS4_8TiledMMAINS4_8MMA_AtomIJNS4_20SM100_MMA_F16BF16_SSISH_SH_fLi128ELi128ELNS4_4UMMA5MajorE0ELSN_0ELNSM_7ScaleInE0ELSO_0EEEEEENS4_6LayoutISC_NS5_IJNSA_ILi0EEESS_SS_EEEEENS5_IJNS4_10UnderscoreESV_SV_EEEEENS4_13SM90_TMA_LOADENS4_14ComposedLayoutINS4_7SwizzleILi3ELi4ELi3EEENS4_18smem_ptr_flag_bitsILi16EEENSR_INS5_IJNSA_ILi8EEESF_EEENS5_IJSF_SB_EEEEEEEvNS4_8identityESY_S18_vS19_EENS_8epilogue10collective18CollectiveEpilogueINS1B_23Sm100TmaWarpSpecializedILi4ELi2ELi32ELb1ELb0EEEJSG_NS5_IJNSR_ISE_SB_EENSR_INSA_ILi32EEESB_EEEEESH_SI_SH_SI_NS1B_6fusion15FusionCallbacksIS1F_NS1K_17LinearCombinationISH_fSH_fLNS_15FloatRoundStyleE2EEESG_S1J_JEEENS4_5SM1004TMEM4LOAD26SM100_TMEM_LOAD_32dp32b32xESY_NSZ_INS10_ILi2ELi4ELi3EEES13_NSR_INS5_IJS14_S1H_EEENS5_IJS1H_SB_EEEEEEENS4_39AutoVectorizingCopyWithAssumedAlignmentILi128EEENS4_14SM90_TMA_STOREES1Y_S20_S20_EEEvvEEEEvNT_6ParamsE)
	.align		4
        /*000c*/ 	.word	index@(__assertfail)
	.align		4
        /*0010*/ 	.word	0x00000000
	.align		4
        /*0014*/ 	.word	0xfffffffe
	.align		4
        /*0018*/ 	.word	0x00000000
	.align		4
        /*001c*/ 	.word	0xfffffffd
	.align		4
        /*0020*/ 	.word	0x00000000
	.align		4
        /*0024*/ 	.word	0xfffffffc


//--------------------- .nv.constant4             --------------------------
	.section	.nv.constant4,"a",@progbits
	.align	8
	.align		8
.nv.constant4:
        /*0000*/ 	.dword	__assertfail
	.align		8
        /*0008*/ 	.dword	__unnamed_1
	.align		8
        /*0010*/ 	.dword	__unnamed_2
	.align		8
        /*0018*/ 	.dword	_ZN40_INTERNAL_48627b7a_4_k_cu_061547d2_333814cuda3std3__45__cpo5beginE
	.align		8
        /*0020*/ 	.dword	_ZN40_INTERNAL_48627b7a_4_k_cu_061547d2_333814cuda3std3__45__cpo3endE
	.align		8
        /*0028*/ 	.dword	_ZN40_INTERNAL_48627b7a_4_k_cu_061547d2_333814cuda3std3__45__cpo6cbeginE
	.align		8
        /*0030*/ 	.dword	_ZN40_INTERNAL_48627b7a_4_k_cu_061547d2_333814cuda3std3__45__cpo4cendE
	.align		8
        /*0038*/ 	.dword	_ZN40_INTERNAL_48627b7a_4_k_cu_061547d2_333814cuda3std3__442_GLOBAL__N__48627b7a_4_k_cu_061547d2_333816ignoreE
	.align		8
        /*0040*/ 	.dword	_ZN40_INTERNAL_48627b7a_4_k_cu_061547d2_333814cuda3std3__419piecewise_constructE
	.align		8
        /*0048*/ 	.dword	_ZN40_INTERNAL_48627b7a_4_k_cu_061547d2_333814cuda3std3__48in_placeE
	.align		8
        /*0050*/ 	.dword	_ZN40_INTERNAL_48627b7a_4_k_cu_061547d2_333814cuda3std6ranges3__45__cpo4swapE
	.align		8
        /*0058*/ 	.dword	_ZN40_INTERNAL_48627b7a_4_k_cu_061547d2_333814cuda3std6ranges3__45__cpo9iter_moveE
	.align		8
        /*0060*/ 	.dword	_ZN40_INTERNAL_48627b7a_4_k_cu_061547d2_333814cute7productE
	.align		8
        /*0068*/ 	.dword	_ZN40_INTERNAL_48627b7a_4_k_cu_061547d2_333814cute1_E
	.align		8
        /*0070*/ 	.dword	$str$25
	.align		8
        /*0078*/ 	.dword	$str$26
	.align		8
        /*0080*/ 	.dword	$str$27
	.align		8
        /*0088*/ 	.dword	$str$28


//--------------------- .text._ZN7cutlass13device_kernelINS_4gemm6kernel13GemmUniversalIN4cute5tupleIJiiiiEEENS1_10collective13CollectiveMmaINS1_35MainloopSm100TmaUmmaWarpSpecializedILi5ELi2ELi4ENS5_IJNS4_1CILi1EEESB_SB_EEEEENS5_IJNSA_ILi128EEESE_NSA_ILi64EEEEEENS_10bfloat16_tENS5_IJlSB_lEEESH_SI_NS4_8TiledMMAINS4_8MMA_AtomIJNS4_20SM100_MMA_F16BF16_SSISH_SH_fLi128ELi128ELNS4_4UMMA5MajorE0ELSN_0ELNSM_7ScaleInE0ELSO_0EEEEEENS4_6LayoutISC_NS5_IJNSA_ILi0EEESS_SS_EEEEENS5_IJNS4_10UnderscoreESV_SV_EEEEENS4_13SM90_TMA_LOADENS4_14ComposedLayoutINS4_7SwizzleILi3ELi4ELi3EEENS4_18smem_ptr_flag_bitsILi16EEENSR_INS5_IJNSA_ILi8EEESF_EEENS5_IJSF_SB_EEEEEEEvNS4_8identityESY_S18_vS19_EENS_8epilogue10collective18CollectiveEpilogueINS1B_23Sm100TmaWarpSpecializedILi4ELi2ELi32ELb1ELb0EEEJSG_NS5_IJNSR_ISE_SB_EENSR_INSA_ILi32EEESB_EEEEESH_SI_SH_SI_NS1B_6fusion15FusionCallbacksIS1F_NS1K_17LinearCombinationISH_fSH_fLNS_15FloatRoundStyleE2EEESG_S1J_JEEENS4_5SM1004TMEM4LOAD26SM100_TMEM_LOAD_32dp32b32xESY_NSZ_INS10_ILi2ELi4ELi3EEES13_NSR_INS5_IJS14_S1H_EEENS5_IJS1H_SB_EEEEEEENS4_39AutoVectorizingCopyWithAssumedAlignmentILi128EEENS4_14SM90_TMA_STOREES1Y_S20_S20_EEEvvEEEEvNT_6ParamsE --------------------------
	.section	.text._ZN7cutlass13device_kernelINS_4gemm6kernel13GemmUniversalIN4cute5tupleIJiiiiEEENS1_10collective13CollectiveMmaINS1_35MainloopSm100TmaUmmaWarpSpecializedILi5ELi2ELi4ENS5_IJNS4_1CILi1EEESB_SB_EEEEENS5_IJNSA_ILi128EEESE_NSA_ILi64EEEEEENS_10bfloat16_tENS5_IJlSB_lEEESH_SI_NS4_8TiledMMAINS4_8MMA_AtomIJNS4_20SM100_MMA_F16BF16_SSISH_SH_fLi128ELi128ELNS4_4UMMA5MajorE0ELSN_0ELNSM_7ScaleInE0ELSO_0EEEEEENS4_6LayoutISC_NS5_IJNSA_ILi0EEESS_SS_EEEEENS5_IJNS4_10UnderscoreESV_SV_EEEEENS4_13SM90_TMA_LOADENS4_14ComposedLayoutINS4_7SwizzleILi3ELi4ELi3EEENS4_18smem_ptr_flag_bitsILi16EEENSR_INS5_IJNSA_ILi8EEESF_EEENS5_IJSF_SB_EEEEEEEvNS4_8identityESY_S18_vS19_EENS_8epilogue10collective18CollectiveEpilogueINS1B_23Sm100TmaWarpSpecializedILi4ELi2ELi32ELb1ELb0EEEJSG_NS5_IJNSR_ISE_SB_EENSR_INSA_ILi32EEESB_EEEEESH_SI_SH_SI_NS1B_6fusion15FusionCallbacksIS1F_NS1K_17LinearCombinationISH_fSH_fLNS_15FloatRoundStyleE2EEESG_S1J_JEEENS4_5SM1004TMEM4LOAD26SM100_TMEM_LOAD_32dp32b32xESY_NSZ_INS10_ILi2ELi4ELi3EEES13_NSR_INS5_IJS14_S1H_EEENS5_IJS1H_SB_EEEEEEENS4_39AutoVectorizingCopyWithAssumedAlignmentILi128EEENS4_14SM90_TMA_STOREES1Y_S20_S20_EEEvvEEEEvNT_6ParamsE,"ax",@progbits
	.align	128
.text._ZN7cutlass13device_kernelINS_4gemm6kernel13GemmUniversalIN4cute5tupleIJiiiiEEENS1_10collective13CollectiveMmaINS1_35MainloopSm100TmaUmmaWarpSpecializedILi5ELi2ELi4ENS5_IJNS4_1CILi1EEESB_SB_EEEEENS5_IJNSA_ILi128EEESE_NSA_ILi64EEEEEENS_10bfloat16_tENS5_IJlSB_lEEESH_SI_NS4_8TiledMMAINS4_8MMA_AtomIJNS4_20SM100_MMA_F16BF16_SSISH_SH_fLi128ELi128ELNS4_4UMMA5MajorE0ELSN_0ELNSM_7ScaleInE0ELSO_0EEEEEENS4_6LayoutISC_NS5_IJNSA_ILi0EEESS_SS_EEEEENS5_IJNS4_10UnderscoreESV_SV_EEEEENS4_13SM90_TMA_LOADENS4_14ComposedLayoutINS4_7SwizzleILi3ELi4ELi3EEENS4_18smem_ptr_flag_bitsILi16EEENSR_INS5_IJNSA_ILi8EEESF_EEENS5_IJSF_SB_EEEEEEEvNS4_8identityESY_S18_vS19_EENS_8epilogue10collective18CollectiveEpilogueINS1B_23Sm100TmaWarpSpecializedILi4ELi2ELi32ELb1ELb0EEEJSG_NS5_IJNSR_ISE_SB_EENSR_INSA_ILi32EEESB_EEEEESH_SI_SH_SI_NS1B_6fusion15FusionCallbacksIS1F_NS1K_17LinearCombinationISH_fSH_fLNS_15FloatRoundStyleE2EEESG_S1J_JEEENS4_5SM1004TMEM4LOAD26SM100_TMEM_LOAD_32dp32b32xESY_NSZ_INS10_ILi2ELi4ELi3EEES13_NSR_INS5_IJS14_S1H_EEENS5_IJS1H_SB_EEEEEEENS4_39AutoVectorizingCopyWithAssumedAlignmentILi128EEENS4_14SM90_TMA_STOREES1Y_S20_S20_EEEvvEEEEvNT_6ParamsE:
        .type           _ZN7cutlass13device_kernelINS_4gemm6kernel13GemmUniversalIN4cute5tupleIJiiiiEEENS1_10collective13CollectiveMmaINS1_35MainloopSm100TmaUmmaWarpSpecializedILi5ELi2ELi4ENS5_IJNS4_1CILi1EEESB_SB_EEEEENS5_IJNSA_ILi128EEESE_NSA_ILi64EEEEEENS_10bfloat16_tENS5_IJlSB_lEEESH_SI_NS4_8TiledMMAINS4_8MMA_AtomIJNS4_20SM100_MMA_F16BF16_SSISH_SH_fLi128ELi128ELNS4_4UMMA5MajorE0ELSN_0ELNSM_7ScaleInE0ELSO_0EEEEEENS4_6LayoutISC_NS5_IJNSA_ILi0EEESS_SS_EEEEENS5_IJNS4_10UnderscoreESV_SV_EEEEENS4_13SM90_TMA_LOADENS4_14ComposedLayoutINS4_7SwizzleILi3ELi4ELi3EEENS4_18smem_ptr_flag_bitsILi16EEENSR_INS5_IJNSA_ILi8EEESF_EEENS5_IJSF_SB_EEEEEEEvNS4_8identityESY_S18_vS19_EENS_8epilogue10collective18CollectiveEpilogueINS1B_23Sm100TmaWarpSpecializedILi4ELi2ELi32ELb1ELb0EEEJSG_NS5_IJNSR_ISE_SB_EENSR_INSA_ILi32EEESB_EEEEESH_SI_SH_SI_NS1B_6fusion15FusionCallbacksIS1F_NS1K_17LinearCombinationISH_fSH_fLNS_15FloatRoundStyleE2EEESG_S1J_JEEENS4_5SM1004TMEM4LOAD26SM100_TMEM_LOAD_32dp32b32xESY_NSZ_INS10_ILi2ELi4ELi3EEES13_NSR_INS5_IJS14_S1H_EEENS5_IJS1H_SB_EEEEEEENS4_39AutoVectorizingCopyWithAssumedAlignmentILi128EEENS4_14SM90_TMA_STOREES1Y_S20_S20_EEEvvEEEEvNT_6ParamsE,@function
        .size           _ZN7cutlass13device_kernelINS_4gemm6kernel13GemmUniversalIN4cute5tupleIJiiiiEEENS1_10collective13CollectiveMmaINS1_35MainloopSm100TmaUmmaWarpSpecializedILi5ELi2ELi4ENS5_IJNS4_1CILi1EEESB_SB_EEEEENS5_IJNSA_ILi128EEESE_NSA_ILi64EEEEEENS_10bfloat16_tENS5_IJlSB_lEEESH_SI_NS4_8TiledMMAINS4_8MMA_AtomIJNS4_20SM100_MMA_F16BF16_SSISH_SH_fLi128ELi128ELNS4_4UMMA5MajorE0ELSN_0ELNSM_7ScaleInE0ELSO_0EEEEEENS4_6LayoutISC_NS5_IJNSA_ILi0EEESS_SS_EEEEENS5_IJNS4_10UnderscoreESV_SV_EEEEENS4_13SM90_TMA_LOADENS4_14ComposedLayoutINS4_7SwizzleILi3ELi4ELi3EEENS4_18smem_ptr_flag_bitsILi16EEENSR_INS5_IJNSA_ILi8EEESF_EEENS5_IJSF_SB_EEEEEEEvNS4_8identityESY_S18_vS19_EENS_8epilogue10collective18CollectiveEpilogueINS1B_23Sm100TmaWarpSpecializedILi4ELi2ELi32ELb1ELb0EEEJSG_NS5_IJNSR_ISE_SB_EENSR_INSA_ILi32EEESB_EEEEESH_SI_SH_SI_NS1B_6fusion15FusionCallbacksIS1F_NS1K_17LinearCombinationISH_fSH_fLNS_15FloatRoundStyleE2EEESG_S1J_JEEENS4_5SM1004TMEM4LOAD26SM100_TMEM_LOAD_32dp32b32xESY_NSZ_INS10_ILi2ELi4ELi3EEES13_NSR_INS5_IJS14_S1H_EEENS5_IJS1H_SB_EEEEEEENS4_39AutoVectorizingCopyWithAssumedAlignmentILi128EEENS4_14SM90_TMA_STOREES1Y_S20_S20_EEEvvEEEEvNT_6ParamsE,(.L_x_179 - _ZN7cutlass13device_kernelINS_4gemm6kernel13GemmUniversalIN4cute5tupleIJiiiiEEENS1_10collective13CollectiveMmaINS1_35MainloopSm100TmaUmmaWarpSpecializedILi5ELi2ELi4ENS5_IJNS4_1CILi1EEESB_SB_EEEEENS5_IJNSA_ILi128EEESE_NSA_ILi64EEEEEENS_10bfloat16_tENS5_IJlSB_lEEESH_SI_NS4_8TiledMMAINS4_8MMA_AtomIJNS4_20SM100_MMA_F16BF16_SSISH_SH_fLi128ELi128ELNS4_4UMMA5MajorE0ELSN_0ELNSM_7ScaleInE0ELSO_0EEEEEENS4_6LayoutISC_NS5_IJNSA_ILi0EEESS_SS_EEEEENS5_IJNS4_10UnderscoreESV_SV_EEEEENS4_13SM90_TMA_LOADENS4_14ComposedLayoutINS4_7SwizzleILi3ELi4ELi3EEENS4_18smem_ptr_flag_bitsILi16EEENSR_INS5_IJNSA_ILi8EEESF_EEENS5_IJSF_SB_EEEEEEEvNS4_8identityESY_S18_vS19_EENS_8epilogue10collective18CollectiveEpilogueINS1B_23Sm100TmaWarpSpecializedILi4ELi2ELi32ELb1ELb0EEEJSG_NS5_IJNSR_ISE_SB_EENSR_INSA_ILi32EEESB_EEEEESH_SI_SH_SI_NS1B_6fusion15FusionCallbacksIS1F_NS1K_17LinearCombinationISH_fSH_fLNS_15FloatRoundStyleE2EEESG_S1J_JEEENS4_5SM1004TMEM4LOAD26SM100_TMEM_LOAD_32dp32b32xESY_NSZ_INS10_ILi2ELi4ELi3EEES13_NSR_INS5_IJS14_S1H_EEENS5_IJS1H_SB_EEEEEEENS4_39AutoVectorizingCopyWithAssumedAlignmentILi128EEENS4_14SM90_TMA_STOREES1Y_S20_S20_EEEvvEEEEvNT_6ParamsE)
        .other          _ZN7cutlass13device_kernelINS_4gemm6kernel13GemmUniversalIN4cute5tupleIJiiiiEEENS1_10collective13CollectiveMmaINS1_35MainloopSm100TmaUmmaWarpSpecializedILi5ELi2ELi4ENS5_IJNS4_1CILi1EEESB_SB_EEEEENS5_IJNSA_ILi128EEESE_NSA_ILi64EEEEEENS_10bfloat16_tENS5_IJlSB_lEEESH_SI_NS4_8TiledMMAINS4_8MMA_AtomIJNS4_20SM100_MMA_F16BF16_SSISH_SH_fLi128ELi128ELNS4_4UMMA5MajorE0ELSN_0ELNSM_7ScaleInE0ELSO_0EEEEEENS4_6LayoutISC_NS5_IJNSA_ILi0EEESS_SS_EEEEENS5_IJNS4_10UnderscoreESV_SV_EEEEENS4_13SM90_TMA_LOADENS4_14ComposedLayoutINS4_7SwizzleILi3ELi4ELi3EEENS4_18smem_ptr_flag_bitsILi16EEENSR_INS5_IJNSA_ILi8EEESF_EEENS5_IJSF_SB_EEEEEEEvNS4_8identityESY_S18_vS19_EENS_8epilogue10collective18CollectiveEpilogueINS1B_23Sm100TmaWarpSpecializedILi4ELi2ELi32ELb1ELb0EEEJSG_NS5_IJNSR_ISE_SB_EENSR_INSA_ILi32EEESB_EEEEESH_SI_SH_SI_NS1B_6fusion15FusionCallbacksIS1F_NS1K_17LinearCombinationISH_fSH_fLNS_15FloatRoundStyleE2EEESG_S1J_JEEENS4_5SM1004TMEM4LOAD26SM100_TMEM_LOAD_32dp32b32xESY_NSZ_INS10_ILi2ELi4ELi3EEES13_NSR_INS5_IJS14_S1H_EEENS5_IJS1H_SB_EEEEEEENS4_39AutoVectorizingCopyWithAssumedAlignmentILi128EEENS4_14SM90_TMA_STOREES1Y_S20_S20_EEEvvEEEEvNT_6ParamsE,@"STO_CUDA_ENTRY STV_DEFAULT"
_ZN7cutlass13device_kernelINS_4gemm6kernel13GemmUniversalIN4cute5tupleIJiiiiEEENS1_10collective13CollectiveMmaINS1_35MainloopSm100TmaUmmaWarpSpecializedILi5ELi2ELi4ENS5_IJNS4_1CILi1EEESB_SB_EEEEENS5_IJNSA_ILi128EEESE_NSA_ILi64EEEEEENS_10bfloat16_tENS5_IJlSB_lEEESH_SI_NS4_8TiledMMAINS4_8MMA_AtomIJNS4_20SM100_MMA_F16BF16_SSISH_SH_fLi128ELi128ELNS4_4UMMA5MajorE0ELSN_0ELNSM_7ScaleInE0ELSO_0EEEEEENS4_6LayoutISC_NS5_IJNSA_ILi0EEESS_SS_EEEEENS5_IJNS4_10UnderscoreESV_SV_EEEEENS4_13SM90_TMA_LOADENS4_14ComposedLayoutINS4_7SwizzleILi3ELi4ELi3EEENS4_18smem_ptr_flag_bitsILi16EEENSR_INS5_IJNSA_ILi8EEESF_EEENS5_IJSF_SB_EEEEEEEvNS4_8identityESY_S18_vS19_EENS_8epilogue10collective18CollectiveEpilogueINS1B_23Sm100TmaWarpSpecializedILi4ELi2ELi32ELb1ELb0EEEJSG_NS5_IJNSR_ISE_SB_EENSR_INSA_ILi32EEESB_EEEEESH_SI_SH_SI_NS1B_6fusion15FusionCallbacksIS1F_NS1K_17LinearCombinationISH_fSH_fLNS_15FloatRoundStyleE2EEESG_S1J_JEEENS4_5SM1004TMEM4LOAD26SM100_TMEM_LOAD_32dp32b32xESY_NSZ_INS10_ILi2ELi4ELi3EEES13_NSR_INS5_IJS14_S1H_EEENS5_IJS1H_SB_EEEEEEENS4_39AutoVectorizingCopyWithAssumedAlignmentILi128EEENS4_14SM90_TMA_STOREES1Y_S20_S20_EEEvvEEEEvNT_6ParamsE:
[----:B------:R-:W1:Y:S01]  /*0000*/  LDC R1, c[0x0][0x37c] ;  /* 0x0000df00ff017b82 */ /* 0x000e620000000800 */
[----:B------:R-:W2:Y:S01]  /*0010*/  S2R R101, SR_TID.X ;  /* 0x0000000000657919 */ /* 0x000ea20000002100 */
[----:B------:R-:W3:Y:S01]  /*0020*/  LDCU.64 UR4, c[0x0][0x890] ;  /* 0x00011200ff0477ac */ /* 0x000ee20008000a00 */
[----:B------:R-:W-:Y:S02]  /*0030*/  PRMT R88, RZ, 0x7610, R88 ;  /* 0x00007610ff587816 */ /* 0x000fe40000000058 */
[----:B------:R-:W-:Y:S01]  /*0040*/  ELECT P5, URZ, PT ;  /* 0x0000000000ff782f */ /* 0x000fe200038a0000 */
[----:B------:R-:W4:Y:S01]  /*0050*/  LDCU.64 UR46, c[0x0][0x358] ;  /* 0x00006b00ff2e77ac */ /* 0x000f220008000a00 */
[----:B---3--:R-:W-:-:S04]  /*0060*/  UISETP.NE.U32.AND UP0, UPT, UR4, URZ, UPT ;  /* 0x000000ff0400728c */ /* 0x008fc8000bf05070 */
[----:B------:R-:W-:Y:S01]  /*0070*/  UISETP.NE.AND.EX UP0, UPT, UR5, URZ, UPT, UP0 ;  /* 0x000000ff0500728c */ /* 0x000fe2000bf05300 */
[----:B--2---:R-:W-:-:S05]  /*0080*/  SHF.R.U32.HI R92, RZ, 0x5, R101 ;  /* 0x00000005ff5c7819 */ /* 0x004fca0000011665 */
[----:B------:R-:W2:Y:S02]  /*0090*/  SHFL.IDX PT, R0, R92, RZ, 0x1f ;  /* 0x00001fff5c007589 */ /* 0x000ea400000e0000 */
[----:B--2---:R-:W-:Y:S01]  /*00a0*/  R2UR UR8, R0 ;  /* 0x00000000000872ca */ /* 0x004fe200000e0000 */
[----:B-1--4-:R-:W-:-:S14]  /*00b0*/  BRA.U UP0, `(.L_x_0) ;  /* 0x00000001002c7547 */ /* 0x012fdc000b800000 */
[----:B------:R-:W1:Y:S02]  /*00c0*/  LDCU.64 UR6, c[0x0][0x888] ;  /* 0x00011100ff0677ac */ /* 0x000e640008000a00 */
[----:B-1----:R-:W-:-:S04]  /*00d0*/  UISETP.NE.U32.AND UP0, UPT, UR6, URZ, UPT ;  /* 0x000000ff0600728c */ /* 0x002fc8000bf05070 */
[----:B------:R-:W-:-:S09]  /*00e0*/  UISETP.NE.AND.EX UP0, UPT, UR7, URZ, UPT, UP0 ;  /* 0x000000ff0700728c */ /* 0x000fd2000bf05300 */
[----:B------:R-:W-:Y:S05]  /*00f0*/  BRA.U !UP0, `(.L_x_1) ;  /* 0x0000000108107547 */ /* 0x000fea000b800000 */
[----:B------:R-:W1:Y:S02]  /*0100*/  LDC.64 R2, c[0x0][0x888] ;  /* 0x00022200ff027b82 */ /* 0x000e640000000a00 */
[----:B-1----:R1:W5:Y:S01]  /*0110*/  LDG.E R49, desc[UR46][R2.64] ;  /* 0x0000002e02317981 */ /* 0x002362000c1e1900 */
[----:B------:R-:W-:Y:S01]  /*0120*/  HFMA2 R88, -RZ, RZ, 0, 5.9604644775390625e-08 ;  /* 0x00000001ff587431 */ /* 0x000fe200000001ff */
[----:B------:R-:W-:Y:S05]  /*0130*/  BRA `(.L_x_0) ;  /* 0x00000000000c7947 */ /* 0x000fea0003800000 */
.L_x_1:
[----:B------:R-:W1:Y:S01]  /*0140*/  LDCU UR6, c[0x0][0x880] ;  /* 0x00011000ff0677ac */ /* 0x000e620008000800 */
[----:B------:R-:W-:Y:S01]  /*0150*/  HFMA2 R88, -RZ, RZ, 0, 5.9604644775390625e-08 ;  /* 0x00000001ff587431 */ /* 0x000fe200000001ff */
[----:B-1----:R-:W-:-:S07]  /*0160*/  MOV R49, UR6 ;  /* 0x0000000600317c02 */ /* 0x002fce0008000f00 */
.L_x_0:
[----:B------:R-:W2:Y:S02]  /*0170*/  LDCU.64 UR6, c[0x0][0x8b0] ;  /* 0x00011600ff0677ac */ /* 0x000ea40008000a00 */
[----:B--2---:R-:W-:-:S04]  /*0180*/  UISETP.NE.U32.AND UP0, UPT, UR6, URZ, UPT ;  /* 0x000000ff0600728c */ /* 0x004fc8000bf05070 */
[----:B------:R-:W-:-:S09]  /*0190*/  UISETP.NE.AND.EX UP0, UPT, UR7, URZ, UPT, UP0 ;  /* 0x000000ff0700728c */ /* 0x000fd2000bf05300 */
[----:B------:R-:W-:Y:S05]  /*01a0*/  BRA.U UP0, `(.L_x_2) ;  /* 0x0000000100247547 */ /* 0x000fea000b800000 */
[----:B------:R-:W2:Y:S02]  /*01b0*/  LDCU.64 UR6, c[0x0][0x8a8] ;  /* 0x00011500ff0677ac */ /* 0x000ea40008000a00 */
[----:B--2---:R-:W-:-:S04]  /*01c0*/  UISETP.NE.U32.AND UP0, UPT, UR6, URZ, UPT ;  /* 0x000000ff0600728c */ /* 0x004fc8000bf05070 */
[----:B------:R-:W-:-:S09]  /*01d0*/  UISETP.NE.AND.EX UP0, UPT, UR7, URZ, UPT, UP0 ;  /* 0x000000ff0700728c */ /* 0x000fd2000bf05300 */
[----:B------:R-:W-:Y:S05]  /*01e0*/  BRA.U !UP0, `(.L_x_3) ;  /* 0x00000001080c7547 */ /* 0x000fea000b800000 */
[----:B-1----:R-:W1:Y:S02]  /*01f0*/  LDC.64 R2, c[0x0][0x8a8] ;  /* 0x00022a00ff027b82 */ /* 0x002e640000000a00 */
[----:B-1----:R2:W5:Y:S01]  /*0200*/  LDG.E R47, desc[UR46][R2.64] ;  /* 0x0000002e022f7981 */ /* 0x002562000c1e1900 */
[----:B------:R-:W-:Y:S05]  /*0210*/  BRA `(.L_x_2) ;  /* 0x0000000000087947 */ /* 0x000fea0003800000 */
.L_x_3:
[----:B------:R-:W2:Y:S02]  /*0220*/  LDCU UR6, c[0x0][0x8a0] ;  /* 0x00011400ff0677ac */ /* 0x000ea40008000800 */
[----:B--2---:R-:W-:Y:S02]  /*0230*/  MOV R47, UR6 ;  /* 0x00000006002f7c02 */ /* 0x004fe40008000f00 */
.L_x_2:
[----:B------:R-:W-:Y:S01]  /*0240*/  IMAD.U32 R0, RZ, RZ, UR8 ;  /* 0x00000008ff007e24 */ /* 0x000fe2000f8e00ff */
[----:B------:R-:W-:Y:S04]  /*0250*/  BSSY.RECONVERGENT B0, `(.L_x_4) ;  /* 0x000000c000007945 */ /* 0x000fe80003800200 */
[C---:B------:R-:W-:Y:S02]  /*0260*/  ISETP.NE.OR P1, PT, R0.reuse, 0x1, !P5 ;  /* 0x000000010000780c */ /* 0x040fe40006f25670 */
[----:B------:R-:W-:-:S11]  /*0270*/  ISETP.NE.OR P0, PT, R0, 0x3, !P5 ;  /* 0x000000030000780c */ /* 0x000fd60006f05670 */
[----:B------:R-:W-:Y:S05]  /*0280*/  @P1 BRA `(.L_x_5) ;  /* 0x0000000000201947 */ /* 0x000fea0003800000 */
[----:B------:R-:W3:Y:S02]  /*0290*/  LDCU.64 UR6, c[0x0][0x348] ;  /* 0x00006900ff0677ac */ /* 0x000ee40008000a00 */
[----:B---3--:R-:W-:Y:S02]  /*02a0*/  UIADD3 UR10, UP1, UPT, UR6, 0x80, URZ ;  /* 0x00000080060a7890 */ /* 0x008fe4000ff3e0ff */
[----:B------:R-:W-:Y:S02]  /*02b0*/  UIADD3 UR6, UP0, UPT, UR6, 0x180, URZ ;  /* 0x0000018006067890 */ /* 0x000fe4000ff1e0ff */
[----:B------:R-:W-:Y:S02]  /*02c0*/  UIADD3.X UR11, UPT, UPT, URZ, UR7, URZ, UP1, !UPT ;  /* 0x00000007ff0b7290 */ /* 0x000fe40008ffe4ff */
[----:B------:R-:W-:-:S07]  /*02d0*/  UIADD3.X UR7, UPT, UPT, URZ, UR7, URZ, UP0, !UPT ;  /* 0x00000007ff077290 */ /* 0x000fce00087fe4ff */
[----:B------:R3:W-:Y:S02]  /*02e0*/  UTMACCTL.PF [UR10] ;  /* 0x000000000a0079b9 */ /* 0x0007e40008040000 */
[----:B------:R3:W-:Y:S02]  /*02f0*/  UTMACCTL.PF [UR6] ;  /* 0x00000000060079b9 */ /* 0x0007e40008040000 */
[----:B---3--:R-:W-:Y:S01]  /*0300*/  NOP ;  /* 0x0000000000007918 */ /* 0x008fe20000000000 */
.L_x_5:
[----:B------:R-:W-:Y:S05]  /*0310*/  BSYNC.RECONVERGENT B0 ;  /* 0x0000000000007941 */ /* 0x000fea0003800200 */
.L_x_4:
[----:B------:R-:W-:Y:S04]  /*0320*/  BSSY.RECONVERGENT B0, `(.L_x_6) ;  /* 0x000000a000007945 */ /* 0x000fe80003800200 */
        /* <DEDUP_REMOVED lines=9> */
.L_x_7:
[----:B------:R-:W-:Y:S05]  /*03c0*/  BSYNC.RECONVERGENT B0 ;  /* 0x0000000000007941 */ /* 0x000fea0003800200 */
.L_x_6:
[----:B------:R-:W3:Y:S01]  /*03d0*/  LDCU.64 UR6, c[0x0][0x888] ;  /* 0x00011100ff0677ac */ /* 0x000ee20008000a00 */
[----:B------:R-:W-:Y:S02]  /*03e0*/  UISETP.EQ.U32.AND UP1, UPT, UR4, URZ, UPT ;  /* 0x000000ff0400728c */ /* 0x000fe4000bf22070 */
[----:B------:R-:W-:Y:S02]  /*03f0*/  UPLOP3.LUT UP2, UPT, UPT, UPT, UPT, 0x80, 0x8 ;  /* 0x000000000008789c */ /* 0x000fe40003f4f070 */
[----:B---3--:R-:W-:-:S04]  /*0400*/  UISETP.NE.U32.AND UP0, UPT, UR6, URZ, UPT ;  /* 0x000000ff0600728c */ /* 0x008fc8000bf05070 */
[----:B------:R-:W-:-:S04]  /*0410*/  UISETP.NE.AND.EX UP0, UPT, UR7, URZ, UPT, UP0 ;  /* 0x000000ff0700728c */ /* 0x000fc8000bf05300 */
[----:B------:R-:W-:-:S04]  /*0420*/  UISETP.EQ.OR.EX UP3, UPT, UR5, URZ, !UP0, UP1 ;  /* 0x000000ff0500728c */ /* 0x000fc8000c762710 */
[----:B------:R-:W-:-:S05]  /*0430*/  UP2UR UR50, UPR, URZ, 0x8 ;  /* 0x00000008ff327883 */ /* 0x000fca0008000000 */
[----:B------:R-:W-:Y:S07]  /*0440*/  BRA.U !UP3, `(.L_x_8) ;  /* 0x000000010b207547 */ /* 0x000fee000b800000 */
[----:B------:R-:W-:Y:S01]  /*0450*/  UISETP.NE.U32.AND UP2, UPT, UR4, URZ, UPT ;  /* 0x000000ff0400728c */ /* 0x000fe2000bf45070 */
[----:B-----5:R-:W-:Y:S01]  /*0460*/  FSETP.NEU.AND P0, PT, R49, RZ, PT ;  /* 0x000000ff3100720b */ /* 0x020fe20003f0d000 */
[----:B------:R-:W-:Y:S02]  /*0470*/  USEL UR4, URZ, 0xffffffff, UP0 ;  /* 0xffffffffff047887 */ /* 0x000fe40008000000 */
[----:B------:R-:W-:-:S10]  /*0480*/  UISETP.NE.AND.EX UP2, UPT, UR5, URZ, UPT, UP2 ;  /* 0x000000ff0500728c */ /* 0x000fd4000bf45320 */
[----:B------:R-:W-:Y:S01]  /*0490*/  VOTEU.ANY UP1, P0 ;  /* 0x0000000000ff7886 */ /* 0x000fe20000020100 */
[----:B------:R-:W-:-:S04]  /*04a0*/  @!UP2 USEL UR4, URZ, 0xffffffff, UP1 ;  /* 0xffffffffff04a887 */ /* 0x000fc80008800000 */
[----:B------:R-:W-:-:S04]  /*04b0*/  ULOP3.LUT UR4, UR4, 0x1, URZ, 0xc0, !UPT ;  /* 0x0000000104047892 */ /* 0x000fc8000f8ec0ff */
[----:B------:R-:W-:-:S11]  /*04c0*/  UISETP.NE.U32.AND UP2, UPT, UR4, 0x1, UPT ;  /* 0x000000010400788c */ /* 0x000fd6000bf45070 */
.L_x_8:
[----:B-12---:R-:W1:Y:S01]  /*04d0*/  SHFL.IDX PT, R2, R92, RZ, 0x1f ;  /* 0x00001fff5c027589 */ /* 0x006e6200000e0000 */
[----:B------:R-:W-:-:S04]  /*04e0*/  UISETP.NE.AND UP1, UPT, UR8, 0x2, UPT ;  /* 0x000000020800788c */ /* 0x000fc8000bf25270 */
[----:B------:R-:W-:Y:S01]  /*04f0*/  USEL UR6, URZ, 0x1, UP1 ;  /* 0x00000001ff067887 */ /* 0x000fe20008800000 */
[----:B-1----:R-:W-:-:S13]  /*0500*/  ISETP.NE.AND P0, PT, R2, RZ, PT ;  /* 0x000000ff0200720c */ /* 0x002fda0003f05270 */
[----:B------:R-:W-:Y:S05]  /*0510*/  @P0 BRA `(.L_x_9) ;  /* 0x0000000000500947 */ /* 0x000fea0003800000 */
[----:B------:R-:W1:Y:S01]  /*0520*/  S2UR UR5, SR_CgaCtaId ;  /* 0x00000000000579c3 */ /* 0x000e620000008800 */
[----:B------:R-:W-:Y:S01]  /*0530*/  UMOV UR7, 0x400 ;  /* 0x0000040000077882 */ /* 0x000fe20000000000 */
[----:B------:R-:W-:Y:S01]  /*0540*/  UMOV UR4, 0x1 ;  /* 0x0000000100047882 */ /* 0x000fe20000000000 */
[----:B------:R-:W-:Y:S01]  /*0550*/  ELECT P0, URZ, PT ;  /* 0x0000000000ff782f */ /* 0x000fe20003800000 */
[----:B------:R-:W-:-:S04]  /*0560*/  UIADD3 UR10, UPT, UPT, -UR4, 0x100000, URZ ;  /* 0x00100000040a7890 */ /* 0x000fc8000fffe1ff */
[----:B------:R-:W-:Y:S02]  /*0570*/  USHF.L.U32 UR11, UR10, 0xb, URZ ;  /* 0x0000000b0a0b7899 */ /* 0x000fe400080006ff */
[----:B------:R-:W-:Y:S02]  /*0580*/  USHF.L.U32 UR10, UR10, 0x1, URZ ;  /* 0x000000010a0a7899 */ /* 0x000fe400080006ff */
[----:B-1----:R-:W-:Y:S01]  /*0590*/  ULEA UR5, UR5, UR7, 0x18 ;  /* 0x0000000705057291 */ /* 0x002fe2000f8ec0ff */
[----:B------:R-:W1:Y:S11]  /*05a0*/  FENCE.VIEW.ASYNC.S ;  /* 0x00000000000073c6 */ /* 0x000e760000000000 */
[----:B-1----:R1:W2:Y:S01]  /*05b0*/  SYNCS.EXCH.64 URZ, [UR5], UR10 ;  /* 0x0000000a05ff75b2 */ /* 0x0022a20008000100 */
[----:B------:R1:W3:Y:S01]  /*05c0*/  SYNCS.EXCH.64 URZ, [UR5+0x28], UR10 ;  /* 0x0000280a05ff75b2 */ /* 0x0002e20008000100 */
[----:B------:R1:W4:Y:S01]  /*05d0*/  SYNCS.EXCH.64 URZ, [UR5+0x8], UR10 ;  /* 0x0000080a05ff75b2 */ /* 0x0003220008000100 */
[----:B------:R1:W1:Y:S01]  /*05e0*/  SYNCS.EXCH.64 URZ, [UR5+0x30], UR10 ;  /* 0x0000300a05ff75b2 */ /* 0x0002620008000100 */
[----:B------:R1:W1:Y:S01]  /*05f0*/  SYNCS.EXCH.64 URZ, [UR5+0x10], UR10 ;  /* 0x0000100a05ff75b2 */ /* 0x0002620008000100 */
[----:B------:R1:W1:Y:S01]  /*0600*/  SYNCS.EXCH.64 URZ, [UR5+0x38], UR10 ;  /* 0x0000380a05ff75b2 */ /* 0x0002620008000100 */
[----:B------:R1:W1:Y:S01]  /*0610*/  SYNCS.EXCH.64 URZ, [UR5+0x18], UR10 ;  /* 0x0000180a05ff75b2 */ /* 0x0002620008000100 */
[----:B------:R1:W1:Y:S01]  /*0620*/  SYNCS.EXCH.64 URZ, [UR5+0x40], UR10 ;  /* 0x0000400a05ff75b2 */ /* 0x0002620008000100 */
[----:B------:R1:W1:Y:S01]  /*0630*/  SYNCS.EXCH.64 URZ, [UR5+0x20], UR10 ;  /* 0x0000200a05ff75b2 */ /* 0x0002620008000100 */
[----:B------:R1:W1:Y:S01]  /*0640*/  SYNCS.EXCH.64 URZ, [UR5+0x48], UR10 ;  /* 0x0000480a05ff75b2 */ /* 0x0002620008000100 */
[----:B------:R-:W-:Y:S01]  /*0650*/  NOP ;  /* 0x0000000000007918 */ /* 0x000fe20000000000 */
.L_x_9:
[----:B------:R-:W2:Y:S01]  /*0660*/  SHFL.IDX PT, R2, R92, RZ, 0x1f ;  /* 0x00001fff5c027589 */ /* 0x000ea200000e0000 */
[----:B------:R-:W-:Y:S01]  /*0670*/  NOP ;  /* 0x0000000000007918 */ /* 0x000fe20000000000 */
[----:B--2---:R-:W-:-:S13]  /*0680*/  ISETP.NE.AND P0, PT, R2, 0x1, PT ;  /* 0x000000010200780c */ /* 0x004fda0003f05270 */
[----:B------:R-:W-:Y:S05]  /*0690*/  @P0 BRA `(.L_x_10) ;  /* 0x0000000000580947 */ /* 0x000fea0003800000 */
[----:B------:R-:W2:Y:S01]  /*06a0*/  S2UR UR7, SR_CgaCtaId ;  /* 0x00000000000779c3 */ /* 0x000ea20000008800 */
[----:B------:R-:W-:Y:S01]  /*06b0*/  UMOV UR9, 0x400 ;  /* 0x0000040000097882 */ /* 0x000fe20000000000 */
[----:B-1----:R-:W-:Y:S01]  /*06c0*/  UMOV UR5, 0x20 ;  /* 0x0000002000057882 */ /* 0x002fe20000000000 */
[----:B------:R-:W-:Y:S01]  /*06d0*/  UMOV UR4, 0x80 ;  /* 0x0000008000047882 */ /* 0x000fe20000000000 */
[----:B------:R-:W-:-:S04]  /*06e0*/  UIADD3 UR10, UPT, UPT, -UR5, 0x100000, URZ ;  /* 0x00100000050a7890 */ /* 0x000fc8000fffe1ff */
[----:B------:R-:W-:Y:S02]  /*06f0*/  USHF.L.U32 UR11, UR10, 0xb, URZ ;  /* 0x0000000b0a0b7899 */ /* 0x000fe400080006ff */
[----:B------:R-:W-:Y:S02]  /*0700*/  USHF.L.U32 UR10, UR10, 0x1, URZ ;  /* 0x000000010a0a7899 */ /* 0x000fe400080006ff */
[----:B------:R-:W-:-:S04]  /*0710*/  UIADD3 UR4, UPT, UPT, -UR4, 0x100000, URZ ;  /* 0x0010000004047890 */ /* 0x000fc8000fffe1ff */
[----:B------:R-:W-:Y:S02]  /*0720*/  USHF.L.U32 UR5, UR4, 0xb, URZ ;  /* 0x0000000b04057899 */ /* 0x000fe400080006ff */
[----:B------:R-:W-:Y:S01]  /*0730*/  USHF.L.U32 UR4, UR4, 0x1, URZ ;  /* 0x0000000104047899 */ /* 0x000fe200080006ff */
[----:B------:R-:W-:Y:S01]  /*0740*/  ELECT P0, URZ, PT ;  /* 0x0000000000ff782f */ /* 0x000fe20003800000 */
[----:B--2---:R-:W-:Y:S01]  /*0750*/  ULEA UR7, UR7, UR9, 0x18 ;  /* 0x0000000907077291 */ /* 0x004fe2000f8ec0ff */
[----:B------:R-:W1:Y:S11]  /*0760*/  FENCE.VIEW.ASYNC.S ;  /* 0x00000000000073c6 */ /* 0x000e760000000000 */
[----:B-1----:R2:W1:Y:S01]  /*0770*/  SYNCS.EXCH.64 URZ, [UR7+0x50], UR10 ;  /* 0x0000500a07ff75b2 */ /* 0x0024620008000100 */
[----:B------:R2:W1:Y:S01]  /*0780*/  SYNCS.EXCH.64 URZ, [UR7+0x70], UR4 ;  /* 0x0000700407ff75b2 */ /* 0x0004620008000100 */
[----:B------:R2:W1:Y:S01]  /*0790*/  SYNCS.EXCH.64 URZ, [UR7+0x58], UR10 ;  /* 0x0000580a07ff75b2 */ /* 0x0004620008000100 */
[----:B------:R2:W1:Y:S01]  /*07a0*/  SYNCS.EXCH.64 URZ, [UR7+0x78], UR4 ;  /* 0x0000780407ff75b2 */ /* 0x0004620008000100 */
[----:B------:R2:W1:Y:S01]  /*07b0*/  SYNCS.EXCH.64 URZ, [UR7+0x60], UR10 ;  /* 0x0000600a07ff75b2 */ /* 0x0004620008000100 */
[----:B------:R2:W1:Y:S01]  /*07c0*/  SYNCS.EXCH.64 URZ, [UR7+0x80], UR4 ;  /* 0x0000800407ff75b2 */ /* 0x0004620008000100 */
[----:B------:R2:W1:Y:S01]  /*07d0*/  SYNCS.EXCH.64 URZ, [UR7+0x68], UR10 ;  /* 0x0000680a07ff75b2 */ /* 0x0004620008000100 */
[----:B------:R2:W1:Y:S02]  /*07e0*/  SYNCS.EXCH.64 URZ, [UR7+0x88], UR4 ;  /* 0x0000880407ff75b2 */ /* 0x0004640008000100 */
[----:B--2---:R-:W-:Y:S01]  /*07f0*/  NOP ;  /* 0x0000000000007918 */ /* 0x004fe20000000000 */
.L_x_10:
[----:B------:R-:W2:Y:S01]  /*0800*/  SHFL.IDX PT, R2, R92, RZ, 0x1f ;  /* 0x00001fff5c027589 */ /* 0x000ea200000e0000 */
[----:B------:R-:W-:Y:S01]  /*0810*/  NOP ;  /* 0x0000000000007918 */ /* 0x000fe20000000000 */
[----:B--2---:R-:W-:-:S13]  /*0820*/  ISETP.NE.AND P0, PT, R2, 0x3, PT ;  /* 0x000000030200780c */ /* 0x004fda0003f05270 */
[----:B------:R-:W-:Y:S05]  /*0830*/  @P0 BRA `(.L_x_11) ;  /* 0x0000000000300947 */ /* 0x000fea0003800000 */
[----:B-1----:R-:W1:Y:S01]  /*0840*/  S2UR UR5, SR_CgaCtaId ;  /* 0x00000000000579c3 */ /* 0x002e620000008800 */
        /* <DEDUP_REMOVED lines=8> */
[----:B-1----:R2:W1:Y:S01]  /*08d0*/  SYNCS.EXCH.64 URZ, [UR5+0x90], UR10 ;  /* 0x0000900a05ff75b2 */ /* 0x0024620008000100 */
[----:B------:R2:W1:Y:S02]  /*08e0*/  SYNCS.EXCH.64 URZ, [UR5+0x98], UR10 ;  /* 0x0000980a05ff75b2 */ /* 0x0004640008000100 */
[----:B--2---:R-:W-:Y:S01]  /*08f0*/  NOP ;  /* 0x0000000000007918 */ /* 0x004fe20000000000 */
.L_x_11:
[----:B------:R-:W2:Y:S01]  /*0900*/  SHFL.IDX PT, R2, R92, RZ, 0x1f ;  /* 0x00001fff5c027589 */ /* 0x000ea200000e0000 */
[----:B------:R-:W-:Y:S01]  /*0910*/  NOP ;  /* 0x0000000000007918 */ /* 0x000fe20000000000 */
[----:B--2---:R-:W-:-:S13]  /*0920*/  ISETP.NE.AND P0, PT, R2, 0x4, PT ;  /* 0x000000040200780c */ /* 0x004fda0003f05270 */
[----:B------:R-:W-:Y:S05]  /*0930*/  @P0 BRA `(.L_x_12) ;  /* 0x00000000004c0947 */ /* 0x000fea0003800000 */
[----:B-1----:R-:W1:Y:S01]  /*0940*/  S2UR UR5, SR_CgaCtaId ;  /* 0x00000000000579c3 */ /* 0x002e620000008800 */
[----:B------:R-:W-:Y:S01]  /*0950*/  UMOV UR9, 0x100 ;  /* 0x0000010000097882 */ /* 0x000fe20000000000 */
[----:B------:R-:W-:Y:S01]  /*0960*/  UMOV UR7, 0x400 ;  /* 0x0000040000077882 */ /* 0x000fe20000000000 */
[----:B------:R-:W-:Y:S01]  /*0970*/  USEL UR9, UR9, 0xe0, UP2 ;  /* 0x000000e009097887 */ /* 0x000fe20009000000 */
[----:B------:R-:W-:Y:S01]  /*0980*/  UMOV UR4, 0x1 ;  /* 0x0000000100047882 */ /* 0x000fe20000000000 */
[----:B------:R-:W-:Y:S01]  /*0990*/  ELECT P0, URZ, PT ;  /* 0x0000000000ff782f */ /* 0x000fe20003800000 */
[----:B------:R-:W-:-:S04]  /*09a0*/  UIADD3 UR10, UPT, UPT, -UR4, 0x100000, URZ ;  /* 0x00100000040a7890 */ /* 0x000fc8000fffe1ff */
[----:B------:R-:W-:Y:S02]  /*09b0*/  USHF.L.U32 UR11, UR10, 0xb, URZ ;  /* 0x0000000b0a0b7899 */ /* 0x000fe400080006ff */
[----:B------:R-:W-:Y:S02]  /*09c0*/  USHF.L.U32 UR10, UR10, 0x1, URZ ;  /* 0x000000010a0a7899 */ /* 0x000fe400080006ff */
[----:B------:R-:W-:-:S04]  /*09d0*/  UIADD3 UR12, UPT, UPT, -UR9, 0x100000, URZ ;  /* 0x00100000090c7890 */ /* 0x000fc8000fffe1ff */
[----:B------:R-:W-:Y:S02]  /*09e0*/  USHF.L.U32 UR13, UR12, 0xb, URZ ;  /* 0x0000000b0c0d7899 */ /* 0x000fe400080006ff */
[----:B------:R-:W-:Y:S02]  /*09f0*/  USHF.L.U32 UR12, UR12, 0x1, URZ ;  /* 0x000000010c0c7899 */ /* 0x000fe400080006ff */
[----:B-1----:R-:W-:Y:S01]  /*0a00*/  ULEA UR5, UR5, UR7, 0x18 ;  /* 0x0000000705057291 */ /* 0x002fe2000f8ec0ff */
[----:B------:R-:W1:Y:S11]  /*0a10*/  FENCE.VIEW.ASYNC.S ;  /* 0x00000000000073c6 */ /* 0x000e760000000000 */
[----:B-1----:R2:W1:Y:S01]  /*0a20*/  SYNCS.EXCH.64 URZ, [UR5+0xa0], UR10 ;  /* 0x0000a00a05ff75b2 */ /* 0x0024620008000100 */
[----:B------:R2:W1:Y:S01]  /*0a30*/  SYNCS.EXCH.64 URZ, [UR5+0xb0], UR12 ;  /* 0x0000b00c05ff75b2 */ /* 0x0004620008000100 */
[----:B------:R2:W1:Y:S01]  /*0a40*/  SYNCS.EXCH.64 URZ, [UR5+0xa8], UR10 ;  /* 0x0000a80a05ff75b2 */ /* 0x0004620008000100 */
[----:B------:R2:W1:Y:S02]  /*0a50*/  SYNCS.EXCH.64 URZ, [UR5+0xb8], UR12 ;  /* 0x0000b80c05ff75b2 */ /* 0x0004640008000100 */
[----:B--2---:R-:W-:Y:S01]  /*0a60*/  NOP ;  /* 0x0000000000007918 */ /* 0x004fe20000000000 */
.L_x_12:
        /* <DEDUP_REMOVED lines=26> */
.L_x_13:
        /* <DEDUP_REMOVED lines=18> */
.L_x_14:
[----:B-1----:R-:W1:Y:S01]  /*0d30*/  S2UR UR5, SR_CTAID.X ;  /* 0x00000000000579c3 */ /* 0x002e620000002500 */
[----:B------:R-:W-:-:S05]  /*0d40*/  CS2R.32 R87, SR_CgaSize ;  /* 0x0000000000577805 */ /* 0x000fca0000008a00 */
[----:B------:R-:W-:-:S05]  /*0d50*/  IMAD R87, R87, -0xa0, RZ ;  /* 0xffffff6057577824 */ /* 0x000fca00078e02ff */
[----:B------:R-:W-:-:S14]  /*0d60*/  R2UR UR9, R87 ;  /* 0x00000000570972ca */ /* 0x000fdc00000e0000 */
[----:B------:R-:W2:Y:S01]  /*0d70*/  LDCU UR9, c[0x0][UR9+0x2b0] ;  /* 0x00005600090977ac */ /* 0x000ea20008000800 */
[----:B------:R-:W-:Y:S01]  /*0d80*/  NOP ;  /* 0x0000000000007918 */ /* 0x000fe20000000000 */
[----:B------:R-:W-:-:S05]  /*0d90*/  CS2R.32 R87, SR_CgaSize ;  /* 0x0000000000577805 */ /* 0x000fca0000008a00 */
[----:B------:R-:W-:-:S05]  /*0da0*/  IMAD R87, R87, -0xa0, RZ ;  /* 0xffffff6057577824 */ /* 0x000fca00078e02ff */
[----:B------:R-:W-:-:S14]  /*0db0*/  R2UR UR7, R87 ;  /* 0x00000000570772ca */ /* 0x000fdc00000e0000 */
[----:B------:R-:W3:Y:S01]  /*0dc0*/  LDCU UR7, c[0x0][UR7+0x2b4] ;  /* 0x00005680070777ac */ /* 0x000ee20008000800 */
[----:B------:R-:W4:Y:S08]  /*0dd0*/  S2UR UR4, SR_CTAID.Y ;  /* 0x00000000000479c3 */ /* 0x000f300000002600 */
[----:B------:R-:W3:Y:S01]  /*0de0*/  LDC R10, c[0x0][0xb24] ;  /* 0x0002c900ff0a7b82 */ /* 0x000ee20000000800 */
[----:B-1----:R-:W-:-:S02]  /*0df0*/  I2FP.F32.U32 R87, UR5 ;  /* 0x0000000500577c45 */ /* 0x002fc40008201000 */
[----:B------:R-:W-:-:S05]  /*0e00*/  CS2R.32 R3, SR_CgaSize ;  /* 0x0000000000037805 */ /* 0x000fca0000008a00 */
[----:B------:R-:W-:-:S06]  /*0e10*/  IMAD R3, R3, -0xa0, RZ ;  /* 0xffffff6003037824 */ /* 0x000fcc00078e02ff */
[----:B------:R-:W1:Y:S01]  /*0e20*/  LDC R3, c[0x0][R3+0x2a0] ;  /* 0x0000a80003037b82 */ /* 0x000e620000000800 */
[----:B------:R-:W-:Y:S01]  /*0e30*/  MOV R15, UR5 ;  /* 0x00000005000f7c02 */ /* 0x000fe20008000f00 */
[----:B--2---:R-:W-:Y:S01]  /*0e40*/  FMUL R87, R87, UR9 ;  /* 0x0000000957577c20 */ /* 0x004fe20008400000 */
[----:B----4-:R-:W-:Y:S02]  /*0e50*/  I2FP.F32.U32 R86, UR4 ;  /* 0x0000000400567c45 */ /* 0x010fe40008201000 */
[----:B------:R-:W-:-:S05]  /*0e60*/  CS2R.32 R2, SR_CgaSize ;  /* 0x0000000000027805 */ /* 0x000fca0000008a00 */
[----:B------:R-:W-:-:S06]  /*0e70*/  IMAD R2, R2, -0xa0, RZ ;  /* 0xffffff6002027824 */ /* 0x000fcc00078e02ff */
[----:B------:R-:W2:Y:S01]  /*0e80*/  LDC R2, c[0x0][R2+0x2a4] ;  /* 0x0000a90002027b82 */ /* 0x000ea20000000800 */
[----:B------:R-:W-:Y:S01]  /*0e90*/  MOV R14, UR4 ;  /* 0x00000004000e7c02 */ /* 0x000fe20008000f00 */
[----:B------:R-:W4:Y:S01]  /*0ea0*/  F2I.U32.TRUNC.NTZ R87, R87 ;  /* 0x0000005700577305 */ /* 0x000f22000020f000 */
[----:B---3--:R-:W-:-:S05]  /*0eb0*/  FMUL R86, R86, UR7 ;  /* 0x0000000756567c20 */ /* 0x008fca0008400000 */
[----:B------:R-:W-:Y:S01]  /*0ec0*/  BAR.SYNC.DEFER_BLOCKING 0x0 ;  /* 0x0000000000007b1d */ /* 0x000fe20000010000 */
[----:B------:R-:W-:-:S05]  /*0ed0*/  ISETP.GE.AND P0, PT, R10, 0x1, PT ;  /* 0x000000010a00780c */ /* 0x000fca0003f06270 */
[----:B------:R-:W3:Y:S02]  /*0ee0*/  F2I.U32.TRUNC.NTZ R86, R86 ;  /* 0x0000005600567305 */ /* 0x000ee4000020f000 */
[----:B------:R-:W2:Y:S01]  /*0ef0*/  S2UR UR36, SR_CTAID.Z ;  /* 0x00000000002479c3 */ /* 0x000ea20000002700 */
[----:B----4-:R-:W-:-:S05]  /*0f00*/  IADD3 R87, PT, PT, -R87, RZ, RZ ;  /* 0x000000ff57577210 */ /* 0x010fca0007ffe1ff */
[----:B-1----:R-:W-:Y:S01]  /*0f10*/  IMAD R87, R3, R87, UR5 ;  /* 0x0000000503577e24 */ /* 0x002fe2000f8e0257 */
[----:B---3--:R-:W-:-:S05]  /*0f20*/  IADD3 R86, PT, PT, -R86, RZ, RZ ;  /* 0x000000ff56567210 */ /* 0x008fca0007ffe1ff */
[----:B--2---:R-:W-:Y:S01]  /*0f30*/  IMAD R86, R2, R86, UR4 ;  /* 0x0000000402567e24 */ /* 0x004fe2000f8e0256 */
[----:B------:R-:W-:Y:S06]  /*0f40*/  @!P0 BRA `(.L_x_15) ;  /* 0x0000000000b88947 */ /* 0x000fec0003800000 */
[----:B------:R-:W1:Y:S01]  /*0f50*/  LDC.64 R4, c[0x0][0xb18] ;  /* 0x0002c600ff047b82 */ /* 0x000e620000000a00 */
[----:B------:R-:W-:-:S07]  /*0f60*/  ISETP.NE.AND P0, PT, R10, 0x1, PT ;  /* 0x000000010a00780c */ /* 0x000fce0003f05270 */
[----:B------:R-:W2:Y:S08]  /*0f70*/  LDC R9, c[0x0][0xb0c] ;  /* 0x0002c300ff097b82 */ /* 0x000eb00000000800 */
[----:B------:R-:W3:Y:S08]  /*0f80*/  LDC R12, c[0x0][0x370] ;  /* 0x0000dc00ff0c7b82 */ /* 0x000ef00000000800 */
[----:B------:R-:W4:Y:S01]  /*0f90*/  LDC R11, c[0x0][0x374] ;  /* 0x0000dd00ff0b7b82 */ /* 0x000f220000000800 */
[----:B-1----:R-:W-:-:S07]  /*0fa0*/  ISETP.NE.AND P1, PT, R4, 0x1, PT ;  /* 0x000000010400780c */ /* 0x002fce0003f25270 */
[----:B------:R-:W3:Y:S01]  /*0fb0*/  LDC.64 R6, c[0x0][0xb10] ;  /* 0x0002c400ff067b82 */ /* 0x000ee20000000a00 */
[----:B--2---:R-:W-:-:S07]  /*0fc0*/  ISETP.NE.AND P2, PT, R9, 0x1, PT ;  /* 0x000000010900780c */ /* 0x004fce0003f45270 */
[----:B------:R-:W1:Y:S08]  /*0fd0*/  LDC R8, c[0x0][0xb20] ;  /* 0x0002c800ff087b82 */ /* 0x000e700000000800 */
[----:B------:R-:W2:Y:S01]  /*0fe0*/  LDC.64 R2, c[0x0][0xb28] ;  /* 0x0002ca00ff027b82 */ /* 0x000ea20000000a00 */
[----:B----4-:R-:W-:-:S04]  /*0ff0*/  IMAD.HI.U32 R13, R11, R5, RZ ;  /* 0x000000050b0d7227 */ /* 0x010fc800078e00ff */
[----:B------:R-:W-:-:S04]  /*1000*/  IMAD.HI.U32 R5, R14, R5, RZ ;  /* 0x000000050e057227 */ /* 0x000fc800078e00ff */
[----:B---3--:R-:W-:-:S05]  /*1010*/  IMAD.HI.U32 R16, R12, R6, RZ ;  /* 0x000000060c107227 */ /* 0x008fca00078e00ff */
[-C--:B------:R-:W-:Y:S01]  /*1020*/  @P2 SHF.R.U32.HI R12, RZ, R7.reuse, R16 ;  /* 0x00000007ff0c2219 */ /* 0x080fe20000011610 */
[----:B------:R-:W-:Y:S01]  /*1030*/  IMAD.HI.U32 R16, R15, R6, RZ ;  /* 0x000000060f107227 */ /* 0x000fe200078e00ff */
[-C--:B-1----:R-:W-:Y:S02]  /*1040*/  @P1 SHF.R.U32.HI R11, RZ, R8.reuse, R13 ;  /* 0x00000008ff0b1219 */ /* 0x082fe4000001160d */
[----:B------:R-:W-:Y:S02]  /*1050*/  SHF.R.U32.HI R5, RZ, R8, R5 ;  /* 0x00000008ff057219 */ /* 0x000fe40000011605 */
[----:B------:R-:W-:Y:S02]  /*1060*/  SHF.R.U32.HI R16, RZ, R7, R16 ;  /* 0x00000007ff107219 */ /* 0x000fe40000011610 */
[----:B------:R-:W-:Y:S01]  /*1070*/  SEL R5, R14, R5, !P1 ;  /* 0x000000050e057207 */ /* 0x000fe20004800000 */
[----:B--2---:R-:W-:Y:S01]  /*1080*/  IMAD.HI.U32 R13, R11, R2, RZ ;  /* 0x000000020b0d7227 */ /* 0x004fe200078e00ff */
[----:B------:R-:W-:-:S03]  /*1090*/  SEL R16, R15, R16, !P2 ;  /* 0x000000100f107207 */ /* 0x000fc60005000000 */
[----:B------:R-:W-:Y:S01]  /*10a0*/  IMAD.HI.U32 R6, R12, R2, RZ ;  /* 0x000000020c067227 */ /* 0x000fe200078e00ff */
[----:B------:R-:W-:-:S04]  /*10b0*/  @P0 SHF.R.U32.HI R11, RZ, R3, R13 ;  /* 0x00000003ff0b0219 */ /* 0x000fc8000001160d */
[----:B------:R-:W-:Y:S01]  /*10c0*/  @P0 SHF.R.U32.HI R12, RZ, R3, R6 ;  /* 0x00000003ff0c0219 */ /* 0x000fe20000011606 */
[----:B------:R-:W-:-:S04]  /*10d0*/  IMAD R11, R11, R10, RZ ;  /* 0x0000000a0b0b7224 */ /* 0x000fc800078e02ff */
[----:B------:R-:W-:Y:S01]  /*10e0*/  IMAD R6, R12, R10, RZ ;  /* 0x0000000a0c067224 */ /* 0x000fe200078e02ff */
[----:B------:R-:W-:-:S04]  /*10f0*/  ISETP.GE.AND P1, PT, R5, R11, PT ;  /* 0x0000000b0500720c */ /* 0x000fc80003f26270 */
[----:B------:R-:W-:Y:S01]  /*1100*/  ISETP.GE.OR P1, PT, R16, R6, P1 ;  /* 0x000000061000720c */ /* 0x000fe20000f26670 */
[----:B------:R-:W-:-:S05]  /*1110*/  IMAD.HI.U32 R6, R5, R2, RZ ;  /* 0x0000000205067227 */ /* 0x000fca00078e00ff */
[----:B------:R-:W-:-:S04]  /*1120*/  SHF.R.U32.HI R6, RZ, R3, R6 ;  /* 0x00000003ff067219 */ /* 0x000fc80000011606 */
[----:B------:R-:W-:-:S03]  /*1130*/  SEL R6, R5, R6, !P0 ;  /* 0x0000000605067207 */ /* 0x000fc60004000000 */
[----:B------:R-:W-:Y:S01]  /*1140*/  @!P1 IMAD.HI.U32 R7, R16, R2, RZ ;  /* 0x0000000210079227 */ /* 0x000fe200078e00ff */
[----:B------:R-:W-:-:S04]  /*1150*/  IADD3 R2, PT, PT, -R6, RZ, RZ ;  /* 0x000000ff06027210 */ /* 0x000fc80007ffe1ff */
[----:B------:R-:W-:Y:S01]  /*1160*/  @!P1 SHF.R.U32.HI R3, RZ, R3, R7 ;  /* 0x00000003ff039219 */ /* 0x000fe20000011607 */
[----:B------:R-:W-:Y:S01]  /*1170*/  IMAD R2, R10, R2, R5 ;  /* 0x000000020a027224 */ /* 0x000fe200078e0205 */
[----:B------:R-:W-:Y:S02]  /*1180*/  IADD3 R7, PT, PT, -R5, RZ, RZ ;  /* 0x000000ff05077210 */ /* 0x000fe40007ffe1ff */
[----:B------:R-:W-:-:S03]  /*1190*/  @!P1 SEL R3, R16, R3, !P0 ;  /* 0x0000000310039207 */ /* 0x000fc60004000000 */
[----:B------:R-:W-:Y:S02]  /*11a0*/  IMAD R7, R4, R7, R14 ;  /* 0x0000000704077224 */ /* 0x000fe400078e020e */
[--C-:B------:R-:W-:Y:S02]  /*11b0*/  @!P1 IMAD.IADD R6, R6, 0x1, -R3.reuse ;  /* 0x0000000106069824 */ /* 0x100fe400078e0a03 */
[----:B------:R-:W-:Y:S01]  /*11c0*/  @!P1 IMAD R3, R2, R12, R3 ;  /* 0x0000000c02039224 */ /* 0x000fe200078e0203 */
[----:B------:R-:W-:Y:S01]  /*11d0*/  IADD3 R2, PT, PT, -R16, RZ, RZ ;  /* 0x000000ff10027210 */ /* 0x000fe20007ffe1ff */
[----:B------:R-:W-:Y:S02]  /*11e0*/  @!P1 IMAD R5, R6, R10, R16 ;  /* 0x0000000a06059224 */ /* 0x000fe400078e0210 */
[----:B------:R-:W-:Y:S02]  /*11f0*/  @!P1 IMAD.MOV.U32 R16, RZ, RZ, R3 ;  /* 0x000000ffff109224 */ /* 0x000fe400078e0003 */
[----:B------:R-:W-:-:S02]  /*1200*/  IMAD R2, R9, R2, R15 ;  /* 0x0000000209027224 */ /* 0x000fc400078e020f */
[----:B------:R-:W-:Y:S02]  /*1210*/  IMAD R14, R5, R4, R7 ;  /* 0x00000004050e7224 */ /* 0x000fe400078e0207 */
[----:B------:R-:W-:Y:S02]  /*1220*/  IMAD R15, R16, R9, R2 ;  /* 0x00000009100f7224 */ /* 0x000fe400078e0202 */
.L_x_15:
[----:B------:R-:W1:Y:S01]  /*1230*/  LDCU UR4, c[0x0][0xb30] ;  /* 0x00016600ff0477ac */ /* 0x000e620008000800 */
[----:B------:R-:W2:Y:S08]  /*1240*/  S2UR UR37, SR_CgaCtaId ;  /* 0x00000000002579c3 */ /* 0x000eb00000008800 */
[----:B------:R-:W3:Y:S01]  /*1250*/  LDC R40, c[0x0][0xb24] ;  /* 0x0002c900ff287b82 */ /* 0x000ee20000000800 */
[----:B-1----:R-:W-:-:S09]  /*1260*/  UISETP.NE.AND UP1, UPT, UR4, 0x1, UPT ;  /* 0x000000010400788c */ /* 0x002fd2000bf25270 */
[----:B--2---:R-:W-:Y:S05]  /*1270*/  BRA.U UP1, `(.L_x_16) ;  /* 0x0000000101407547 */ /* 0x004fea000b800000 */
[----:B------:R-:W1:Y:S08]  /*1280*/  LDC.64 R4, c[0x0][0xb10] ;  /* 0x0002c400ff047b82 */ /* 0x000e700000000a00 */
[----:B------:R-:W2:Y:S08]  /*1290*/  LDC.64 R2, c[0x0][0xb18] ;  /* 0x0002c600ff027b82 */ /* 0x000eb00000000a00 */
[----:B------:R-:W4:Y:S08]  /*12a0*/  LDC R6, c[0x0][0xb20] ;  /* 0x0002c800ff067b82 */ /* 0x000f300000000800 */
[----:B------:R-:W3:Y:S01]  /*12b0*/  LDC R7, c[0x0][0xb0c] ;  /* 0x0002c300ff077b82 */ /* 0x000ee20000000800 */
[----:B-1----:R-:W-:-:S05]  /*12c0*/  IMAD.HI.U32 R4, R15, R4, RZ ;  /* 0x000000040f047227 */ /* 0x002fca00078e00ff */
[----:B------:R-:W-:Y:S01]  /*12d0*/  SHF.R.U32.HI R4, RZ, R5, R4 ;  /* 0x00000005ff047219 */ /* 0x000fe20000011604 */
[----:B--2---:R-:W-:Y:S01]  /*12e0*/  IMAD.HI.U32 R3, R14, R3, RZ ;  /* 0x000000030e037227 */ /* 0x004fe200078e00ff */
[----:B------:R-:W-:-:S04]  /*12f0*/  ISETP.NE.AND P0, PT, R2, 0x1, PT ;  /* 0x000000010200780c */ /* 0x000fc80003f05270 */
[----:B----4-:R-:W-:-:S04]  /*1300*/  SHF.R.U32.HI R3, RZ, R6, R3 ;  /* 0x00000006ff037219 */ /* 0x010fc80000011603 */
[----:B------:R-:W-:Y:S02]  /*1310*/  SEL R3, R14, R3, !P0 ;  /* 0x000000030e037207 */ /* 0x000fe40004000000 */
[----:B---3--:R-:W-:-:S04]  /*1320*/  ISETP.NE.AND P1, PT, R7, 0x1, PT ;  /* 0x000000010700780c */ /* 0x008fc80003f25270 */
[----:B------:R-:W-:-:S05]  /*1330*/  SEL R4, R15, R4, !P1 ;  /* 0x000000040f047207 */ /* 0x000fca0004800000 */
[----:B------:R-:W-:Y:S02]  /*1340*/  IMAD.IADD R5, R3, 0x1, -R4 ;  /* 0x0000000103057824 */ /* 0x000fe400078e0a04 */
[----:B------:R-:W-:Y:S02]  /*1350*/  IMAD.IADD R3, R4, 0x1, -R3 ;  /* 0x0000000104037824 */ /* 0x000fe400078e0a03 */
[----:B------:R-:W-:Y:S02]  /*1360*/  IMAD R15, R5, R7, R15 ;  /* 0x00000007050f7224 */ /* 0x000fe400078e020f */
[----:B------:R-:W-:-:S07]  /*1370*/  IMAD R14, R3, R2, R14 ;  /* 0x00000002030e7224 */ /* 0x000fce00078e020e */
.L_x_16:
[----:B------:R-:W-:Y:S01]  /*1380*/  BAR.SYNC.DEFER_BLOCKING 0x0 ;  /* 0x0000000000007b1d */ /* 0x000fe20000010000 */
[----:B------:R-:W-:Y:S01]  /*1390*/  UISETP.NE.AND UP1, UPT, UR8, 0x2, UPT ;  /* 0x000000020800788c */ /* 0x000fe2000bf25270 */
[----:B------:R-:W-:Y:S02]  /*13a0*/  ISETP.NE.OR P5, PT, R0, 0x2, !P5 ;  /* 0x000000020000780c */ /* 0x000fe40006fa5670 */
[----:B------:R-:W-:-:S06]  /*13b0*/  LOP3.LUT R2, R101, 0x1f, RZ, 0xc0, !PT ;  /* 0x0000001f65027812 */ /* 0x000fcc00078ec0ff */
[----:B------:R-:W-:Y:S05]  /*13c0*/  BRA.U UP1, `(.L_x_17) ;  /* 0x0000001101787547 */ /* 0x000fea000b800000 */
[----:B------:R-:W1:Y:S01]  /*13d0*/  LDCU UR13, c[0x0][0x38c] ;  /* 0x00007180ff0d77ac */ /* 0x000e620008000800 */
[----:B------:R-:W2:Y:S01]  /*13e0*/  LDC R8, c[0x0][0x370] ;  /* 0x0000dc00ff087b82 */ /* 0x000ea20000000800 */
[----:B------:R-:W-:Y:S01]  /*13f0*/  PLOP3.LUT P1, PT, PT, PT, UP2, 0x80, 0x8 ;  /* 0x000000000008781c */ /* 0x000fe20003f2f028 */
[----:B------:R-:W-:Y:S01]  /*1400*/  IMAD.MOV.U32 R17, RZ, RZ, 0x1 ;  /* 0x00000001ff117424 */ /* 0x000fe200078e00ff */
[----:B------:R-:W-:Y:S01]  /*1410*/  ISETP.EQ.OR P4, PT, R2, RZ, P5 ;  /* 0x000000ff0200720c */ /* 0x000fe20002f82670 */
[----:B------:R-:W-:Y:S01]  /*1420*/  IMAD.MOV.U32 R16, RZ, RZ, RZ ;  /* 0x000000ffff107224 */ /* 0x000fe200078e00ff */
[----:B------:R-:W-:Y:S02]  /*1430*/  PLOP3.LUT P1, PT, P1, PT, PT, 0x8, 0x80 ;  /* 0x000000000080781c */ /* 0x000fe40000f2e170 */
[----:B------:R-:W-:Y:S01]  /*1440*/  CS2R R12, SRZ ;  /* 0x00000000000c7805 */ /* 0x000fe2000001ff00 */
[----:B------:R-:W-:Y:S01]  /*1450*/  IMAD.MOV.U32 R11, RZ, RZ, 0x1 ;  /* 0x00000001ff0b7424 */ /* 0x000fe200078e00ff */
[----:B------:R-:W4:Y:S01]  /*1460*/  LDC R0, c[0x0][0x374] ;  /* 0x0000dd00ff007b82 */ /* 0x000f220000000800 */
[----:B------:R-:W2:Y:S01]  /*1470*/  LDCU.64 UR22, c[0x0][0x348] ;  /* 0x00006900ff1677ac */ /* 0x000ea20008000a00 */
[----:B------:R-:W-:Y:S01]  /*1480*/  UMOV UR6, URZ ;  /* 0x000000ff00067c82 */ /* 0x000fe20008000000 */
[----:B-1----:R-:W-:-:S04]  /*1490*/  UIADD3 UR5, UPT, UPT, UR13, 0x3f, URZ ;  /* 0x0000003f0d057890 */ /* 0x002fc8000fffe0ff */
[----:B------:R-:W-:-:S04]  /*14a0*/  USHF.R.S32.HI UR4, URZ, 0x1f, UR5 ;  /* 0x0000001fff047899 */ /* 0x000fc80008011405 */
[----:B------:R-:W-:-:S04]  /*14b0*/  ULEA.HI UR4, UR4, UR5, URZ, 0x6 ;  /* 0x0000000504047291 */ /* 0x000fc8000f8f30ff */
[----:B------:R-:W-:Y:S02]  /*14c0*/  USHF.R.S32.HI UR15, URZ, 0x6, UR4 ;  /* 0x00000006ff0f7899 */ /* 0x000fe40008011404 */
[----:B------:R-:W-:Y:S02]  /*14d0*/  UIADD3 UR4, UPT, UPT, UR13, -0x1, URZ ;  /* 0xffffffff0d047890 */ /* 0x000fe4000fffe0ff */
[----:B------:R-:W-:Y:S02]  /*14e0*/  UISETP.LT.U32.AND UP0, UPT, UR15, 0x5, UPT ;  /* 0x000000050f00788c */ /* 0x000fe4000bf01070 */
[----:B------:R-:W-:Y:S02]  /*14f0*/  UISETP.GE.U32.AND UP1, UPT, UR4, -0x7f, UPT ;  /* 0xffffff810400788c */ /* 0x000fe4000bf26070 */
[----:B------:R-:W-:Y:S02]  /*1500*/  USEL UR14, UR15, 0x5, UP0 ;  /* 0x000000050f0e7887 */ /* 0x000fe40008000000 */
[----:B------:R-:W-:-:S02]  /*1510*/  UIADD3 UR13, UPT, UPT, UR13, 0x7e, URZ ;  /* 0x0000007e0d0d7890 */ /* 0x000fc4000fffe0ff */
[----:B------:R-:W-:Y:S02]  /*1520*/  UIADD3 UR5, UPT, UPT, UR14, -0x1, URZ ;  /* 0xffffffff0e057890 */ /* 0x000fe4000fffe0ff */
[----:B------:R-:W-:-:S03]  /*1530*/  UIADD3 UR7, UPT, UPT, UR15, -UR14, URZ ;  /* 0x8000000e0f077290 */ /* 0x000fc6000fffe0ff */
[----:B------:R-:W-:-:S04]  /*1540*/  @UP1 UIADD3 UR5, UPT, UPT, UR14, URZ, URZ ;  /* 0x000000ff0e051290 */ /* 0x000fc8000fffe0ff */
[----:B--2---:R-:W-:-:S12]  /*1550*/  UIADD3 UR5, UPT, UPT, UR5, 0x1, URZ ;  /* 0x0000000105057890 */ /* 0x004fd8000fffe0ff */
.L_x_35:
[----:B------:R-:W-:Y:S01]  /*1560*/  UISETP.NE.AND UP0, UPT, UR37, URZ, UPT ;  /* 0x000000ff2500728c */ /* 0x000fe2000bf05270 */
[----:B------:R-:W1:Y:S08]  /*1570*/  S2UR UR37, SR_CgaCtaId ;  /* 0x00000000002579c3 */ /* 0x000e700000008800 */
[----:B------:R-:W-:Y:S05]  /*1580*/  BRA.U UP0, `(.L_x_18) ;  /* 0x0000000100347547 */ /* 0x000fea000b800000 */
[----:B------:R-:W2:Y:S01]  /*1590*/  S2R R2, SR_CgaCtaId ;  /* 0x0000000000027919 */ /* 0x000ea20000008800 */
[----:B------:R-:W-:-:S04]  /*15a0*/  MOV R3, 0x400 ;  /* 0x0000040000037802 */ /* 0x000fc80000000f00 */
[----:B--2---:R-:W-:Y:S02]  /*15b0*/  LEA R2, R2, R3, 0x18 ;  /* 0x0000000302027211 */ /* 0x004fe400078ec0ff */
[----:B------:R-:W-:-:S03]  /*15c0*/  SHF.L.U32 R3, R11, 0x1f, RZ ;  /* 0x0000001f0b037819 */ /* 0x000fc600000006ff */
[----:B------:R-:W-:-:S04]  /*15d0*/  IMAD R2, R12, 0x8, R2 ;  /* 0x000000080c027824 */ /* 0x000fc800078e0202 */
[----:B------:R-:W2:Y:S02]  /*15e0*/  SYNCS.PHASECHK.TRANS64.TRYWAIT P0, [R2+URZ+0x110], R3 ;  /* 0x00011003020075a7 */ /* 0x000ea400080011ff */
[----:B--2---:R-:W-:Y:S05]  /*15f0*/  @!P0 BRA `(.L_x_19) ;  /* 0x0000007400d08947 */ /* 0x004fea0003800000 */
.L_x_132:
[----:B------:R-:W-:Y:S01]  /*1600*/  VIADD R12, R12, 0x1 ;  /* 0x000000010c0c7836 */ /* 0x000fe20000000000 */
[----:B------:R2:W-:Y:S04]  /*1610*/  SYNCS.ARRIVE.TRANS64.A1T0 RZ, [R2+URZ+0x100], RZ ;  /* 0x000100ff02ff79a7 */ /* 0x0005e800081000ff */
[----:B------:R-:W-:-:S04]  /*1620*/  ISETP.NE.AND P0, PT, R12, 0x2, PT ;  /* 0x000000020c00780c */ /* 0x000fc80003f05270 */
[----:B------:R-:W-:Y:S02]  /*1630*/  SEL R12, R12, RZ, P0 ;  /* 0x000000ff0c0c7207 */ /* 0x000fe40000000000 */
[----:B--2---:R-:W-:-:S04]  /*1640*/  SEL R2, RZ, 0x1, P0 ;  /* 0x00000001ff027807 */ /* 0x004fc80000000000 */
[----:B------:R-:W-:-:S07]  /*1650*/  LOP3.LUT R11, R11, R2, RZ, 0x3c, !PT ;  /* 0x000000020b0b7212 */ /* 0x000fce00078e3cff */
.L_x_18:
[----:B------:R-:W-:Y:S01]  /*1660*/  UMOV UR4, 0x400 ;  /* 0x0000040000047882 */ /* 0x000fe20000000000 */
[----:B------:R-:W-:Y:S01]  /*1670*/  SHF.L.U32 R2, R17, 0x1f, RZ ;  /* 0x0000001f11027819 */ /* 0x000fe200000006ff */
[----:B-1----:R-:W-:Y:S01]  /*1680*/  ULEA UR4, UR37, UR4, 0x18 ;  /* 0x0000000425047291 */ /* 0x002fe2000f8ec0ff */
[----:B------:R-:W-:Y:S01]  /*1690*/  R2UR UR35, R15 ;  /* 0x000000000f2372ca */ /* 0x000fe200000e0000 */
[----:B------:R-:W-:Y:S01]  /*16a0*/  UISETP.GE.U32.AND UP0, UPT, UR13, 0x7f, UPT ;  /* 0x0000007f0d00788c */ /* 0x000fe2000bf06070 */
[----:B------:R-:W-:Y:S01]  /*16b0*/  R2UR UR11, R14 ;  /* 0x000000000e0b72ca */ /* 0x000fe200000e0000 */
[----:B------:R-:W-:Y:S01]  /*16c0*/  ULEA UR8, UR6, UR4, 0x3 ;  /* 0x0000000406087291 */ /* 0x000fe2000f8e18ff */
[----:B------:R-:W-:-:S08]  /*16d0*/  UMOV UR24, URZ ;  /* 0x000000ff00187c82 */ /* 0x000fd00008000000 */
[----:B------:R1:W2:Y:S01]  /*16e0*/  SYNCS.PHASECHK.TRANS64.TRYWAIT P0, [UR8+0x28], R2 ;  /* 0x00002802ff0075a7 */ /* 0x0002a20008001108 */
[----:B------:R-:W-:Y:S02]  /*16f0*/  USHF.L.U32 UR35, UR35, 0x7, URZ ;  /* 0x0000000723237899 */ /* 0x000fe400080006ff */
[----:B------:R-:W-:Y:S01]  /*1700*/  USHF.L.U32 UR11, UR11, 0x7, URZ ;  /* 0x000000070b0b7899 */ /* 0x000fe200080006ff */
[----:B------:R-:W-:Y:S11]  /*1710*/  BRA.U !UP0, `(.L_x_20) ;  /* 0x0000000108a47547 */ /* 0x000ff6000b800000 */
[----:B------:R-:W-:Y:S01]  /*1720*/  UMOV UR16, URZ ;  /* 0x000000ff00107c82 */ /* 0x000fe20008000000 */
[----:B------:R-:W-:-:S05]  /*1730*/  UMOV UR17, UR6 ;  /* 0x0000000600117c82 */ /* 0x000fca0008000000 */
.L_x_25:
[----:B-1----:R-:W-:Y:S01]  /*1740*/  ULEA UR33, UR17, UR4, 0x3 ;  /* 0x0000000411217291 */ /* 0x002fe2000f8e18ff */
[----:B--2---:R-:W-:Y:S01]  /*1750*/  @!P5 MOV R3, 0x8000 ;  /* 0x000080000003d802 */ /* 0x004fe20000000f00 */
[----:B--2---:R-:W-:Y:S10]  /*1760*/  @P0 BRA `(.L_x_21) ;  /* 0x00000000000c0947 */ /* 0x004ff40003800000 */
[----:B------:R-:W-:-:S04]  /*1770*/  SHF.L.U32 R4, R17, 0x1f, RZ ;  /* 0x0000001f11047819 */ /* 0x000fc800000006ff */
[----:B------:R-:W2:Y:S02]  /*1780*/  SYNCS.PHASECHK.TRANS64.TRYWAIT P0, [UR33+0x28], R4 ;  /* 0x00002804ff0075a7 */ /* 0x000ea40008001121 */
[----:B--2---:R-:W-:Y:S05]  /*1790*/  @!P0 BRA `(.L_x_22) ;  /* 0x00000074007c8947 */ /* 0x004fea0003800000 */
.L_x_21:
[----:B------:R2:W-:Y:S01]  /*17a0*/  @!P5 SYNCS.ARRIVE.TRANS64 RZ, [UR33], R3 ;  /* 0x00000003ffffd9a7 */ /* 0x0005e20008000021 */
[----:B------:R-:W-:Y:S04]  /*17b0*/  BSSY.RECONVERGENT B0, `(.L_x_23) ;  /* 0x0000003000007945 */ /* 0x000fe80003800200 */
[----:B------:R-:W-:Y:S05]  /*17c0*/  @P4 BRA `(.L_x_24) ;  /* 0x0000000000044947 */ /* 0x000fea0003800000 */
[----:B------:R-:W-:Y:S05]  /*17d0*/  BPT.TRAP 0x1 ;  /* 0x000000040000795c */ /* 0x000fea0000300000 */
.L_x_24:
[----:B------:R-:W-:Y:S05]  /*17e0*/  BSYNC.RECONVERGENT B0 ;  /* 0x0000000000007941 */ /* 0x000fea0003800200 */
.L_x_23:
[----:B------:R-:W-:Y:S02]  /*17f0*/  UIADD3 UR6, UPT, UPT, UR17, 0x1, URZ ;  /* 0x0000000111067890 */ /* 0x000fe4000fffe0ff */
[----:B------:R-:W-:Y:S02]  /*1800*/  UIADD3 UR26, UP1, UPT, UR22, 0x80, URZ ;  /* 0x00000080161a7890 */ /* 0x000fe4000ff3e0ff */
[----:B------:R-:W-:Y:S02]  /*1810*/  UISETP.NE.AND UP0, UPT, UR6, 0x5, UPT ;  /* 0x000000050600788c */ /* 0x000fe4000bf05270 */
[----:B------:R-:W-:Y:S02]  /*1820*/  USHF.L.U32 UR34, UR16, 0x6, URZ ;  /* 0x0000000610227899 */ /* 0x000fe400080006ff */
[----:B------:R-:W-:Y:S02]  /*1830*/  USEL UR9, URZ, 0x1, UP0 ;  /* 0x00000001ff097887 */ /* 0x000fe40008000000 */
[----:B------:R-:W-:-:S02]  /*1840*/  USEL UR6, UR6, URZ, UP0 ;  /* 0x000000ff06067287 */ /* 0x000fc40008000000 */
[----:B------:R-:W-:Y:S02]  /*1850*/  UIADD3 UR20, UP0, UPT, UR22, 0x180, URZ ;  /* 0x0000018016147890 */ /* 0x000fe4000ff1e0ff */
[----:B------:R-:W-:Y:S01]  /*1860*/  ULEA UR8, UR6, UR4, 0x3 ;  /* 0x0000000406087291 */ /* 0x000fe2000f8e18ff */
[----:B------:R-:W-:Y:S01]  /*1870*/  LOP3.LUT R17, R17, UR9, RZ, 0x3c, !PT ;  /* 0x0000000911117c12 */ /* 0x000fe2000f8e3cff */
[----:B------:R-:W-:Y:S02]  /*1880*/  UIADD3.X UR27, UPT, UPT, URZ, UR23, URZ, UP1, !UPT ;  /* 0x00000017ff1b7290 */ /* 0x000fe40008ffe4ff */
[----:B------:R-:W-:Y:S01]  /*1890*/  UIADD3.X UR21, UPT, UPT, URZ, UR23, URZ, UP0, !UPT ;  /* 0x00000017ff157290 */ /* 0x000fe200087fe4ff */
[----:B-1----:R-:W-:Y:S01]  /*18a0*/  SHF.L.U32 R2, R17, 0x1f, RZ ;  /* 0x0000001f11027819 */ /* 0x002fe200000006ff */
[----:B------:R-:W-:Y:S01]  /*18b0*/  UMOV UR18, 0x0 ;  /* 0x0000000000127882 */ /* 0x000fe20000000000 */
[----:B------:R-:W-:Y:S01]  /*18c0*/  UMOV UR19, 0x10000000 ;  /* 0x1000000000137882 */ /* 0x000fe20000000000 */
[----:B------:R-:W-:Y:S01]  /*18d0*/  UMOV UR12, UR36 ;  /* 0x00000024000c7c82 */ /* 0x000fe20008000000 */
[----:B------:R1:W1:Y:S01]  /*18e0*/  SYNCS.PHASECHK.TRANS64.TRYWAIT P0, [UR8+0x28], R2 ;  /* 0x00002802ff0075a7 */ /* 0x0002620008001108 */
[----:B------:R-:W-:Y:S01]  /*18f0*/  ULEA UR8, UR17, UR4, 0xe ;  /* 0x0000000411087291 */ /* 0x000fe2000f8e70ff */
[----:B------:R-:W-:Y:S01]  /*1900*/  UMOV UR9, UR33 ;  /* 0x0000002100097c82 */ /* 0x000fe20008000000 */
[----:B------:R-:W-:-:S02]  /*1910*/  UMOV UR10, UR34 ;  /* 0x00000022000a7c82 */ /* 0x000fc40008000000 */
[----:B------:R-:W-:Y:S02]  /*1920*/  UIADD3 UR32, UPT, UPT, UR8, 0x8400, URZ ;  /* 0x0000840008207890 */ /* 0x000fe4000fffe0ff */
[----:B------:R-:W-:Y:S02]  /*1930*/  UIADD3 UR8, UPT, UPT, UR8, 0x1c400, URZ ;  /* 0x0001c40008087890 */ /* 0x000fe4000fffe0ff */
[----:B------:R-:W-:Y:S01]  /*1940*/  UIADD3 UR16, UPT, UPT, UR16, 0x1, URZ ;  /* 0x0000000110107890 */ /* 0x000fe2000fffe0ff */
[----:B------:R-:W-:Y:S01]  /*1950*/  UMOV UR24, UR5 ;  /* 0x0000000500187c82 */ /* 0x000fe20008000000 */
[----:B------:R-:W-:Y:S02]  /*1960*/  UMOV UR17, UR6 ;  /* 0x0000000600117c82 */ /* 0x000fe40008000000 */
[----:B------:R-:W-:Y:S01]  /*1970*/  UISETP.NE.AND UP0, UPT, UR16, UR5, UPT ;  /* 0x000000051000728c */ /* 0x000fe2000bf05270 */
[----:B------:R1:W-:Y:S02]  /*1980*/  UTMALDG.3D [UR32], [UR26], desc[UR18] ;  /* 0x000012201a0075b4 */ /* 0x0003e40008011000 */
[----:B------:R1:W-:Y:S06]  /*1990*/  UTMALDG.3D [UR8], [UR20], desc[UR18] ;  /* 0x00001208140075b4 */ /* 0x0003ec0008011000 */
[----:B------:R-:W-:Y:S05]  /*19a0*/  BRA.U UP0, `(.L_x_25) ;  /* 0xfffffffd00647547 */ /* 0x000fea000b83ffff */
.L_x_20:
[----:B-1----:R-:W-:Y:S01]  /*19b0*/  ULEA UR8, UR6, UR4, 0x3 ;  /* 0x0000000406087291 */ /* 0x002fe2000f8e18ff */
[----:B------:R-:W-:Y:S01]  /*19c0*/  SHF.L.U32 R2, R17, 0x1f, RZ ;  /* 0x0000001f11027819 */ /* 0x000fe200000006ff */
[----:B------:R-:W-:Y:S01]  /*19d0*/  @!P1 SYNCS.ARRIVE.TRANS64.A1T0 RZ, [UR4+0x98], RZ ;  /* 0x000098ffffff99a7 */ /* 0x000fe20008100004 */
[----:B------:R-:W-:-:S06]  /*19e0*/  UISETP.GT.AND UP0, UPT, UR15, UR14, UPT ;  /* 0x0000000e0f00728c */ /* 0x000fcc000bf04270 */
[----:B--2---:R1:W2:Y:S03]  /*19f0*/  SYNCS.PHASECHK.TRANS64.TRYWAIT P0, [UR8+0x28], R2 ;  /* 0x00002802ff0075a7 */ /* 0x0042a60008001108 */
[----:B------:R-:W-:Y:S05]  /*1a00*/  BRA.U !UP0, `(.L_x_26) ;  /* 0x0000000108a87547 */ /* 0x000fea000b800000 */
[----:B------:R-:W-:Y:S01]  /*1a10*/  UIADD3 UR21, UPT, UPT, UR7, UR24, URZ ;  /* 0x0000001807157290 */ /* 0x000fe2000fffe0ff */
[----:B------:R-:W-:-:S11]  /*1a20*/  UMOV UR25, UR6 ;  /* 0x0000000600197c82 */ /* 0x000fd60008000000 */
.L_x_31:
[----:B-1----:R-:W-:Y:S01]  /*1a30*/  ULEA UR17, UR25, UR4, 0x3 ;  /* 0x0000000419117291 */ /* 0x002fe2000f8e18ff */
[----:B--2---:R-:W-:Y:S01]  /*1a40*/  @!P5 MOV R3, 0x8000 ;  /* 0x000080000003d802 */ /* 0x004fe20000000f00 */
[----:B--2---:R-:W-:Y:S10]  /*1a50*/  @P0 BRA `(.L_x_27) ;  /* 0x00000000000c0947 */ /* 0x004ff40003800000 */
[----:B------:R-:W-:-:S04]  /*1a60*/  SHF.L.U32 R4, R17, 0x1f, RZ ;  /* 0x0000001f11047819 */ /* 0x000fc800000006ff */
[----:B------:R-:W2:Y:S02]  /*1a70*/  SYNCS.PHASECHK.TRANS64.TRYWAIT P0, [UR17+0x28], R4 ;  /* 0x00002804ff0075a7 */ /* 0x000ea40008001111 */
[----:B--2---:R-:W-:Y:S05]  /*1a80*/  @!P0 BRA `(.L_x_28) ;  /* 0x0000007000d88947 */ /* 0x004fea0003800000 */
.L_x_27:
[----:B------:R2:W-:Y:S01]  /*1a90*/  @!P5 SYNCS.ARRIVE.TRANS64 RZ, [UR17], R3 ;  /* 0x00000003ffffd9a7 */ /* 0x0005e20008000011 */
[----:B------:R-:W-:Y:S04]  /*1aa0*/  BSSY.RECONVERGENT B0, `(.L_x_29) ;  /* 0x0000003000007945 */ /* 0x000fe80003800200 */
[----:B------:R-:W-:Y:S05]  /*1ab0*/  @P4 BRA `(.L_x_30) ;  /* 0x0000000000044947 */ /* 0x000fea0003800000 */
[----:B------:R-:W-:Y:S05]  /*1ac0*/  BPT.TRAP 0x1 ;  /* 0x000000040000795c */ /* 0x000fea0000300000 */
.L_x_30:
[----:B------:R-:W-:Y:S05]  /*1ad0*/  BSYNC.RECONVERGENT B0 ;  /* 0x0000000000007941 */ /* 0x000fea0003800200 */
.L_x_29:
        /* <DEDUP_REMOVED lines=20> */
[----:B------:R-:W-:Y:S01]  /*1c20*/  UIADD3 UR8, UPT, UPT, UR8, 0x1c400, URZ ;  /* 0x0001c40008087890 */ /* 0x000fe2000fffe0ff */
[----:B------:R-:W-:Y:S01]  /*1c30*/  UMOV UR9, UR17 ;  /* 0x0000001100097c82 */ /* 0x000fe20008000000 */
[----:B------:R-:W-:Y:S01]  /*1c40*/  UMOV UR10, UR18 ;  /* 0x00000012000a7c82 */ /* 0x000fe20008000000 */
[----:B------:R-:W-:Y:S01]  /*1c50*/  UIADD3 UR24, UPT, UPT, UR24, 0x1, URZ ;  /* 0x0000000118187890 */ /* 0x000fe2000fffe0ff */
[----:B------:R-:W-:-:S03]  /*1c60*/  UMOV UR25, UR6 ;  /* 0x0000000600197c82 */ /* 0x000fc60008000000 */
[----:B------:R1:W-:Y:S01]  /*1c70*/  UTMALDG.3D [UR16], [UR30], desc[UR26] ;  /* 0x00001a101e0075b4 */ /* 0x0003e20008011000 */
[----:B------:R-:W-:Y:S01]  /*1c80*/  UISETP.NE.AND UP0, UPT, UR24, UR21, UPT ;  /* 0x000000151800728c */ /* 0x000fe2000bf05270 */
[----:B------:R1:W-:Y:S08]  /*1c90*/  UTMALDG.3D [UR8], [UR28], desc[UR26] ;  /* 0x00001a081c0075b4 */ /* 0x0003f00008011000 */
[----:B------:R-:W-:Y:S05]  /*1ca0*/  BRA.U UP0, `(.L_x_31) ;  /* 0xfffffffd00607547 */ /* 0x000fea000b83ffff */
.L_x_26:
[C---:B-1----:R-:W-:Y:S01]  /*1cb0*/  LEA R2, R16.reuse, UR4, 0x3 ;  /* 0x0000000410027c11 */ /* 0x042fe2000f8e18ff */
[----:B------:R-:W-:Y:S01]  /*1cc0*/  NOP ;  /* 0x0000000000007918 */ /* 0x000fe20000000000 */
[----:B--2---:R-:W-:Y:S02]  /*1cd0*/  SHF.L.U32 R3, R13, 0x1f, RZ ;  /* 0x0000001f0d037819 */ /* 0x004fe400000006ff */
[----:B------:R-:W-:Y:S02]  /*1ce0*/  LEA R4, R16, UR4, 0x4 ;  /* 0x0000000410047c11 */ /* 0x000fe4000f8e20ff */
[----:B------:R-:W1:Y:S02]  /*1cf0*/  SYNCS.PHASECHK.TRANS64.TRYWAIT P0, [R2+URZ+0xa0], R3 ;  /* 0x0000a003020075a7 */ /* 0x000e6400080011ff */
[----:B-1----:R-:W-:Y:S05]  /*1d00*/  @!P0 BRA `(.L_x_32) ;  /* 0x0000007000508947 */ /* 0x002fea0003800000 */
.L_x_135:
[----:B------:R-:W2:Y:S01]  /*1d10*/  LDS.128 R4, [R4+0x130] ;  /* 0x0001300004047984 */ /* 0x000ea20000000c00 */
[----:B---3--:R-:W-:Y:S01]  /*1d20*/  ISETP.GE.AND P0, PT, R40, 0x1, PT ;  /* 0x000000012800780c */ /* 0x008fe20003f06270 */
[----:B-1----:R-:W-:Y:S01]  /*1d30*/  VIADD R2, R2, 0xb0 ;  /* 0x000000b002027836 */ /* 0x002fe20000000000 */
[----:B------:R-:W-:Y:S01]  /*1d40*/  @!PT LDS RZ, [RZ] ;  /* 0x00000000fffff984 */ /* 0x000fe20000000800 */
[----:B------:R-:W-:Y:S01]  /*1d50*/  @!PT LDS RZ, [RZ] ;  /* 0x00000000fffff984 */ /* 0x000fe20000000800 */
[----:B------:R-:W-:Y:S01]  /*1d60*/  @!PT LDS RZ, [RZ] ;  /* 0x00000000fffff984 */ /* 0x000fe20000000800 */
[----:B------:R-:W-:Y:S01]  /*1d70*/  @!PT LDS RZ, [RZ] ;  /* 0x00000000fffff984 */ /* 0x000fe20000000800 */
[----:B------:R1:W-:Y:S06]  /*1d80*/  MEMBAR.ALL.CTA ;  /* 0x0000000000007992 */ /* 0x0003ec0000008000 */
[----:B-1----:R-:W1:Y:S01]  /*1d90*/  FENCE.VIEW.ASYNC.S ;  /* 0x00000000000073c6 */ /* 0x002e620000000000 */
[----:B------:R-:W-:-:S04]  /*1da0*/  PRMT R2, RZ, 0x654, R2 ;  /* 0x00000654ff027816 */ /* 0x000fc80000000002 */
[----:B-1----:R1:W-:Y:S01]  /*1db0*/  SYNCS.ARRIVE.TRANS64.RED.A1T0 RZ, [R2+URZ], RZ ;  /* 0x000000ff02ff79a7 */ /* 0x0023e200081004ff */
[----:B--2---:R-:W-:-:S13]  /*1dc0*/  LOP3.LUT P2, RZ, R6, 0x1, RZ, 0xc0, !PT ;  /* 0x0000000106ff7812 */ /* 0x004fda000784c0ff */
[----:B------:R-:W-:Y:S01]  /*1dd0*/  @P2 SHF.R.U32.HI R3, RZ, 0x10, R5 ;  /* 0x00000010ff032819 */ /* 0x000fe20000011605 */
[----:B------:R-:W-:Y:S01]  /*1de0*/  VOTEU.ANY UP0, P2 ;  /* 0x0000000000ff7886 */ /* 0x000fe20001000100 */
[----:B------:R-:W-:Y:S02]  /*1df0*/  @P2 MOV R10, R4 ;  /* 0x00000004000a2202 */ /* 0x000fe40000000f00 */
[----:B------:R-:W-:Y:S02]  /*1e00*/  @P2 R2UR.BROADCAST UR8, R3 ;  /* 0x00000000030822ca */ /* 0x000fe400008e0000 */
[----:B------:R-:W-:-:S11]  /*1e10*/  @P2 LOP3.LUT R9, R5, 0xffff, RZ, 0xc0, !PT ;  /* 0x0000ffff05092812 */ /* 0x000fd600078ec0ff */
[----:B------:R-:W-:Y:S01]  /*1e20*/  @UP0 UMOV UR36, UR8 ;  /* 0x0000000800240c82 */ /* 0x000fe20008000000 */
[----:B-1----:R-:W-:Y:S05]  /*1e30*/  @!P0 BRA `(.L_x_33) ;  /* 0x0000000000b88947 */ /* 0x002fea0003800000 */
[----:B------:R-:W4:Y:S01]  /*1e40*/  LDC.64 R4, c[0x0][0xb18] ;  /* 0x0002c600ff047b82 */ /* 0x000f220000000a00 */
[----:B------:R-:W-:-:S07]  /*1e50*/  ISETP.NE.AND P3, PT, R40, 0x1, PT ;  /* 0x000000012800780c */ /* 0x000fce0003f65270 */
[----:B------:R-:W1:Y:S08]  /*1e60*/  LDC.64 R6, c[0x0][0xb10] ;  /* 0x0002c400ff067b82 */ /* 0x000e700000000a00 */
[----:B------:R-:W2:Y:S08]  /*1e70*/  LDC R14, c[0x0][0xb20] ;  /* 0x0002c800ff0e7b82 */ /* 0x000eb00000000800 */
[----:B------:R-:W3:Y:S01]  /*1e80*/  LDC R15, c[0x0][0xb0c] ;  /* 0x0002c300ff0f7b82 */ /* 0x000ee20000000800 */
[----:B----4-:R-:W-:Y:S01]  /*1e90*/  IMAD.HI.U32 R19, R0, R5, RZ ;  /* 0x0000000500137227 */ /* 0x010fe200078e00ff */
[----:B------:R-:W-:-:S03]  /*1ea0*/  ISETP.NE.AND P0, PT, R4, 0x1, PT ;  /* 0x000000010400780c */ /* 0x000fc60003f05270 */
[----:B------:R-:W-:-:S03]  /*1eb0*/  IMAD.HI.U32 R5, R9, R5, RZ ;  /* 0x0000000509057227 */ /* 0x000fc600078e00ff */
[----:B------:R-:W4:Y:S01]  /*1ec0*/  LDC.64 R2, c[0x0][0xb28] ;  /* 0x0002ca00ff027b82 */ /* 0x000f220000000a00 */
[----:B-1----:R-:W-:-:S04]  /*1ed0*/  IMAD.HI.U32 R20, R8, R6, RZ ;  /* 0x0000000608147227 */ /* 0x002fc800078e00ff */
[----:B------:R-:W-:Y:S01]  /*1ee0*/  IMAD.HI.U32 R21, R10, R6, RZ ;  /* 0x000000060a157227 */ /* 0x000fe200078e00ff */
[----:B------:R-:W-:Y:S02]  /*1ef0*/  SHF.R.U32.HI R20, RZ, R7, R20 ;  /* 0x00000007ff147219 */ /* 0x000fe40000011614 */
[-C--:B--2---:R-:W-:Y:S02]  /*1f00*/  SHF.R.U32.HI R19, RZ, R14.reuse, R19 ;  /* 0x0000000eff137219 */ /* 0x084fe40000011613 */
[----:B------:R-:W-:Y:S02]  /*1f10*/  SHF.R.U32.HI R5, RZ, R14, R5 ;  /* 0x0000000eff057219 */ /* 0x000fe40000011605 */
[----:B------:R-:W-:Y:S02]  /*1f20*/  SEL R19, R0, R19, !P0 ;  /* 0x0000001300137207 */ /* 0x000fe40004000000 */
[----:B------:R-:W-:Y:S02]  /*1f30*/  SHF.R.U32.HI R21, RZ, R7, R21 ;  /* 0x00000007ff157219 */ /* 0x000fe40000011615 */
[----:B---3--:R-:W-:-:S02]  /*1f40*/  ISETP.NE.AND P1, PT, R15, 0x1, PT ;  /* 0x000000010f00780c */ /* 0x008fc40003f25270 */
[----:B------:R-:W-:Y:S02]  /*1f50*/  SEL R5, R9, R5, !P0 ;  /* 0x0000000509057207 */ /* 0x000fe40004000000 */
[----:B------:R-:W-:Y:S02]  /*1f60*/  SEL R20, R8, R20, !P1 ;  /* 0x0000001408147207 */ /* 0x000fe40004800000 */
[----:B------:R-:W-:Y:S01]  /*1f70*/  SEL R21, R10, R21, !P1 ;  /* 0x000000150a157207 */ /* 0x000fe20004800000 */
[----:B----4-:R-:W-:-:S04]  /*1f80*/  IMAD.HI.U32 R18, R19, R2, RZ ;  /* 0x0000000213127227 */ /* 0x010fc800078e00ff */
        /* <DEDUP_REMOVED lines=10> */
[----:B------:R-:W-:-:S04]  /*2030*/  @!P0 IMAD.HI.U32 R7, R21, R2, RZ ;  /* 0x0000000215078227 */ /* 0x000fc800078e00ff */
[----:B------:R-:W-:Y:S01]  /*2040*/  IMAD.MOV R2, RZ, RZ, -R6 ;  /* 0x000000ffff027224 */ /* 0x000fe200078e0a06 */
[----:B------:R-:W-:Y:S02]  /*2050*/  @!P0 SHF.R.U32.HI R3, RZ, R3, R7 ;  /* 0x00000003ff038219 */ /* 0x000fe40000011607 */
[----:B------:R-:W-:Y:S01]  /*2060*/  IADD3 R7, PT, PT, -R5, RZ, RZ ;  /* 0x000000ff05077210 */ /* 0x000fe20007ffe1ff */
[----:B------:R-:W-:Y:S01]  /*2070*/  IMAD R2, R40, R2, R5 ;  /* 0x0000000228027224 */ /* 0x000fe200078e0205 */
        /* <DEDUP_REMOVED lines=10> */
.L_x_33:
[----:B------:R-:W1:Y:S02]  /*2120*/  LDCU UR8, c[0x0][0xb30] ;  /* 0x00016600ff0877ac */ /* 0x000e640008000800 */
[----:B-1----:R-:W-:-:S09]  /*2130*/  UISETP.NE.AND UP0, UPT, UR8, 0x1, UPT ;  /* 0x000000010800788c */ /* 0x002fd2000bf05270 */
[----:B------:R-:W-:Y:S05]  /*2140*/  BRA.U UP0, `(.L_x_34) ;  /* 0x0000000100407547 */ /* 0x000fea000b800000 */
[----:B------:R-:W1:Y:S08]  /*2150*/  LDC.64 R4, c[0x0][0xb10] ;  /* 0x0002c400ff047b82 */ /* 0x000e700000000a00 */
[----:B------:R-:W2:Y:S08]  /*2160*/  LDC.64 R2, c[0x0][0xb18] ;  /* 0x0002c600ff027b82 */ /* 0x000eb00000000a00 */
[----:B------:R-:W3:Y:S08]  /*2170*/  LDC R6, c[0x0][0xb20] ;  /* 0x0002c800ff067b82 */ /* 0x000ef00000000800 */
[----:B------:R-:W4:Y:S01]  /*2180*/  LDC R7, c[0x0][0xb0c] ;  /* 0x0002c300ff077b82 */ /* 0x000f220000000800 */
[----:B-1----:R-:W-:-:S05]  /*2190*/  IMAD.HI.U32 R4, R10, R4, RZ ;  /* 0x000000040a047227 */ /* 0x002fca00078e00ff */
[----:B------:R-:W-:Y:S01]  /*21a0*/  SHF.R.U32.HI R4, RZ, R5, R4 ;  /* 0x00000005ff047219 */ /* 0x000fe20000011604 */
[----:B--2---:R-:W-:Y:S01]  /*21b0*/  IMAD.HI.U32 R3, R9, R3, RZ ;  /* 0x0000000309037227 */ /* 0x004fe200078e00ff */
[----:B------:R-:W-:-:S04]  /*21c0*/  ISETP.NE.AND P0, PT, R2, 0x1, PT ;  /* 0x000000010200780c */ /* 0x000fc80003f05270 */
[----:B---3--:R-:W-:-:S04]  /*21d0*/  SHF.R.U32.HI R3, RZ, R6, R3 ;  /* 0x00000006ff037219 */ /* 0x008fc80000011603 */
[----:B------:R-:W-:Y:S02]  /*21e0*/  SEL R3, R9, R3, !P0 ;  /* 0x0000000309037207 */ /* 0x000fe40004000000 */
[----:B----4-:R-:W-:-:S04]  /*21f0*/  ISETP.NE.AND P1, PT, R7, 0x1, PT ;  /* 0x000000010700780c */ /* 0x010fc80003f25270 */
[----:B------:R-:W-:-:S05]  /*2200*/  SEL R4, R10, R4, !P1 ;  /* 0x000000040a047207 */ /* 0x000fca0004800000 */
[----:B------:R-:W-:Y:S02]  /*2210*/  IMAD.IADD R5, R3, 0x1, -R4 ;  /* 0x0000000103057824 */ /* 0x000fe400078e0a04 */
[----:B------:R-:W-:Y:S02]  /*2220*/  IMAD.IADD R3, R4, 0x1, -R3 ;  /* 0x0000000104037824 */ /* 0x000fe400078e0a03 */
[----:B------:R-:W-:Y:S02]  /*2230*/  IMAD R10, R5, R7, R10 ;  /* 0x00000007050a7224 */ /* 0x000fe400078e020a */
[----:B------:R-:W-:-:S07]  /*2240*/  IMAD R9, R3, R2, R9 ;  /* 0x0000000203097224 */ /* 0x000fce00078e0209 */
.L_x_34:
[----:B------:R-:W-:Y:S01]  /*2250*/  VIADD R16, R16, 0x1 ;  /* 0x0000000110107836 */ /* 0x000fe20000000000 */
[----:B------:R-:W-:Y:S01]  /*2260*/  PLOP3.LUT P1, PT, PT, PT, PT, 0x80, 0x8 ;  /* 0x000000000008781c */ /* 0x000fe20003f2f070 */
[----:B------:R-:W-:Y:S02]  /*2270*/  IMAD.IADD R15, R10, 0x1, R87 ;  /* 0x000000010a0f7824 */ /* 0x000fe400078e0257 */
[----:B------:R-:W-:Y:S01]  /*2280*/  IMAD.IADD R14, R9, 0x1, R86 ;  /* 0x00000001090e7824 */ /* 0x000fe200078e0256 */
[----:B------:R-:W-:-:S04]  /*2290*/  ISETP.NE.AND P0, PT, R16, 0x2, PT ;  /* 0x000000021000780c */ /* 0x000fc80003f05270 */
[----:B------:R-:W-:Y:S02]  /*22a0*/  SEL R2, RZ, 0x1, P0 ;  /* 0x00000001ff027807 */ /* 0x000fe40000000000 */
[----:B------:R-:W-:Y:S02]  /*22b0*/  SEL R16, R16, RZ, P0 ;  /* 0x000000ff10107207 */ /* 0x000fe40000000000 */
[----:B------:R-:W-:Y:S01]  /*22c0*/  LOP3.LUT R13, R13, R2, RZ, 0x3c, !PT ;  /* 0x000000020d0d7212 */ /* 0x000fe200078e3cff */
[----:B------:R-:W-:Y:S06]  /*22d0*/  @P2 BRA `(.L_x_35) ;  /* 0xfffffff000a02947 */ /* 0x000fec000383ffff */
[----:B------:R-:W-:Y:S01]  /*22e0*/  UIADD3 UR4, UPT, UPT, UR4, 0x28, URZ ;  /* 0x0000002804047890 */ /* 0x000fe2000fffe0ff */
[----:B------:R-:W-:-:S03]  /*22f0*/  SHF.L.U32 R2, R17, 0x1f, RZ ;  /* 0x0000001f11027819 */ /* 0x000fc600000006ff */
[----:B------:R-:W-:-:S09]  /*2300*/  ULEA UR5, UR6, UR4, 0x3 ;  /* 0x0000000406057291 */ /* 0x000fd2000f8e18ff */
[----:B------:R-:W1:Y:S02]  /*2310*/  SYNCS.PHASECHK.TRANS64.TRYWAIT P0, [UR5], R2 ;  /* 0x00000002ff0075a7 */ /* 0x000e640008001105 */
[----:B-1----:R-:W-:Y:S05]  /*2320*/  @!P0 BRA `(.L_x_36) ;  /* 0x0000006800dc8947 */ /* 0x002fea0003800000 */
.L_x_137:
[----:B------:R-:W-:-:S04]  /*2330*/  UIADD3 UR6, UPT, UPT, UR6, 0x1, URZ ;  /* 0x0000000106067890 */ /* 0x000fc8000fffe0ff */
[----:B------:R-:W-:-:S04]  /*2340*/  UISETP.NE.AND UP0, UPT, UR6, 0x5, UPT ;  /* 0x000000050600788c */ /* 0x000fc8000bf05270 */
[----:B------:R-:W-:Y:S02]  /*2350*/  USEL UR7, URZ, 0x1, UP0 ;  /* 0x00000001ff077887 */ /* 0x000fe40008000000 */
[----:B------:R-:W-:-:S04]  /*2360*/  USEL UR6, UR6, URZ, UP0 ;  /* 0x000000ff06067287 */ /* 0x000fc80008000000 */
[----:B------:R-:W-:Y:S01]  /*2370*/  ULEA UR5, UR6, UR4, 0x3 ;  /* 0x0000000406057291 */ /* 0x000fe2000f8e18ff */
[----:B-1----:R-:W-:-:S04]  /*2380*/  LOP3.LUT R2, R17, UR7, RZ, 0x3c, !PT ;  /* 0x0000000711027c12 */ /* 0x002fc8000f8e3cff */
[----:B------:R-:W-:-:S04]  /*2390*/  SHF.L.U32 R3, R2, 0x1f, RZ ;  /* 0x0000001f02037819 */ /* 0x000fc800000006ff */
[----:B------:R-:W1:Y:S02]  /*23a0*/  SYNCS.PHASECHK.TRANS64.TRYWAIT P0, [UR5], R3 ;  /* 0x00000003ff0075a7 */ /* 0x000e640008001105 */
[----:B-1----:R-:W-:Y:S05]  /*23b0*/  @!P0 BRA `(.L_x_37) ;  /* 0x0000006800d08947 */ /* 0x002fea0003800000 */
.L_x_139:
[----:B------:R-:W-:-:S04]  /*23c0*/  UIADD3 UR6, UPT, UPT, UR6, 0x1, URZ ;  /* 0x0000000106067890 */ /* 0x000fc8000fffe0ff */
[----:B------:R-:W-:-:S04]  /*23d0*/  UISETP.NE.AND UP0, UPT, UR6, 0x5, UPT ;  /* 0x000000050600788c */ /* 0x000fc8000bf05270 */
[----:B------:R-:W-:Y:S02]  /*23e0*/  USEL UR7, URZ, 0x1, UP0 ;  /* 0x00000001ff077887 */ /* 0x000fe40008000000 */
[----:B------:R-:W-:-:S04]  /*23f0*/  USEL UR6, UR6, URZ, UP0 ;  /* 0x000000ff06067287 */ /* 0x000fc80008000000 */
[----:B------:R-:W-:Y:S01]  /*2400*/  ULEA UR5, UR6, UR4, 0x3 ;  /* 0x0000000406057291 */ /* 0x000fe2000f8e18ff */
[----:B------:R-:W-:-:S04]  /*2410*/  LOP3.LUT R2, R2, UR7, RZ, 0x3c, !PT ;  /* 0x0000000702027c12 */ /* 0x000fc8000f8e3cff */
[----:B-1----:R-:W-:-:S04]  /*2420*/  SHF.L.U32 R3, R2, 0x1f, RZ ;  /* 0x0000001f02037819 */ /* 0x002fc800000006ff */
[----:B------:R-:W1:Y:S02]  /*2430*/  SYNCS.PHASECHK.TRANS64.TRYWAIT P0, [UR5], R3 ;  /* 0x00000003ff0075a7 */ /* 0x000e640008001105 */
[----:B-1----:R-:W-:Y:S05]  /*2440*/  @!P0 BRA `(.L_x_38) ;  /* 0x0000006800c48947 */ /* 0x002fea0003800000 */
.L_x_141:
        /* <DEDUP_REMOVED lines=9> */
.L_x_143:
[----:B------:R-:W-:-:S04]  /*24e0*/  UIADD3 UR6, UPT, UPT, UR6, 0x1, URZ ;  /* 0x0000000106067890 */ /* 0x000fc8000fffe0ff */
[----:B------:R-:W-:-:S04]  /*24f0*/  UISETP.NE.AND UP0, UPT, UR6, 0x5, UPT ;  /* 0x000000050600788c */ /* 0x000fc8000bf05270 */
[----:B------:R-:W-:Y:S02]  /*2500*/  USEL UR5, URZ, 0x1, UP0 ;  /* 0x00000001ff057887 */ /* 0x000fe40008000000 */
[----:B------:R-:W-:-:S04]  /*2510*/  USEL UR6, UR6, URZ, UP0 ;  /* 0x000000ff06067287 */ /* 0x000fc80008000000 */
[----:B------:R-:W-:Y:S01]  /*2520*/  ULEA UR6, UR6, UR4, 0x3 ;  /* 0x0000000406067291 */ /* 0x000fe2000f8e18ff */
[----:B------:R-:W-:-:S04]  /*2530*/  LOP3.LUT R2, R2, UR5, RZ, 0x3c, !PT ;  /* 0x0000000502027c12 */ /* 0x000fc8000f8e3cff */
[----:B------:R-:W-:Y:S01]  /*2540*/  SHF.L.U32 R2, R2, 0x1f, RZ ;  /* 0x0000001f02027819 */ /* 0x000fe200000006ff */
[----:B-1--4-:R-:W-:-:S07]  /*2550*/  IMAD.U32 R0, RZ, RZ, UR6 ;  /* 0x00000006ff007e24 */ /* 0x012fce000f8e00ff */
.L_x_40:
[----:B-1----:R1:W2:Y:S02]  /*2560*/  SYNCS.PHASECHK.TRANS64.TRYWAIT P0, [R0+URZ], R2 ;  /* 0x00000002000075a7 */ /* 0x0022a400080011ff */
[----:B--2---:R-:W-:Y:S05]  /*2570*/  @!P0 NANOSLEEP.SYNCS 0x989680 ;  /* 0x009896800000895d */ /* 0x004fea0003900000 */
[----:B------:R-:W2:Y:S02]  /*2580*/  @!P0 SYNCS.PHASECHK.TRANS64 P0, [R0+URZ], R2 ;  /* 0x00000002000085a7 */ /* 0x000ea400080010ff */
[----:B--2---:R-:W-:Y:S05]  /*2590*/  @P0 EXIT ;  /* 0x000000000000094d */ /* 0x004fea0003800000 */
[----:B------:R-:W-:Y:S05]  /*25a0*/  BRA `(.L_x_40) ;  /* 0xfffffffc00ec7947 */ /* 0x000fea000383ffff */
.L_x_17:
[----:B------:R-:W-:-:S04]  /*25b0*/  UISETP.NE.AND UP1, UPT, UR37, URZ, UPT ;  /* 0x000000ff2500728c */ /* 0x000fc8000bf25270 */
[----:B------:R-:W-:-:S09]  /*25c0*/  UISETP.NE.OR UP1, UPT, UR8, 0x1, UP1 ;  /* 0x000000010800788c */ /* 0x000fd20008f25670 */
[----:B------:R-:W-:Y:S05]  /*25d0*/  BRA.U UP1, `(.L_x_41) ;  /* 0x0000000501487547 */ /* 0x000fea000b800000 */
[----:B------:R-:W-:Y:S01]  /*25e0*/  ISETP.NE.AND P2, PT, R2, RZ, PT ;  /* 0x000000ff0200720c */ /* 0x000fe20003f45270 */
[----:B------:R-:W-:Y:S01]  /*25f0*/  IMAD.MOV.U32 R12, RZ, RZ, 0x1 ;  /* 0x00000001ff0c7424 */ /* 0x000fe200078e00ff */
[----:B------:R-:W-:Y:S02]  /*2600*/  CS2R R10, SRZ ;  /* 0x00000000000a7805 */ /* 0x000fe4000001ff00 */
[----:B------:R-:W-:Y:S01]  /*2610*/  CS2R R8, SRZ ;  /* 0x0000000000087805 */ /* 0x000fe2000001ff00 */
[----:B------:R-:W-:Y:S01]  /*2620*/  UMOV UR4, 0x400 ;  /* 0x0000040000047882 */ /* 0x000fe20000000000 */
[----:B------:R-:W-:Y:S01]  /*2630*/  UMOV UR6, URZ ;  /* 0x000000ff00067c82 */ /* 0x000fe20008000000 */
[----:B------:R-:W-:-:S12]  /*2640*/  ULEA UR37, UR37, UR4, 0x18 ;  /* 0x0000000425257291 */ /* 0x000fd8000f8ec0ff */
.L_x_45:
[----:B------:R-:W-:Y:S02]  /*2650*/  LEA R0, R8, UR37, 0x3 ;  /* 0x0000002508007c11 */ /* 0x000fe4000f8e18ff */
[----:B------:R-:W-:-:S03]  /*2660*/  SHF.L.U32 R4, R9, 0x1f, RZ ;  /* 0x0000001f09047819 */ /* 0x000fc600000006ff */
[----:B------:R-:W-:Y:S01]  /*2670*/  VIADD R5, R0, 0x110 ;  /* 0x0000011000057836 */ /* 0x000fe20000000000 */
[----:B------:R-:W1:Y:S02]  /*2680*/  SYNCS.PHASECHK.TRANS64.TRYWAIT P0, [R0+URZ+0x100], R4 ;  /* 0x00010004000075a7 */ /* 0x000e6400080011ff */
[----:B-1----:R-:W-:Y:S05]  /*2690*/  @!P0 BRA `(.L_x_42) ;  /* 0x0000006800608947 */ /* 0x002fea0003800000 */
.L_x_144:
[----:B------:R-:W-:Y:S01]  /*26a0*/  ULEA UR5, UR6, UR37, 0x3 ;  /* 0x0000002506057291 */ /* 0x000fe2000f8e18ff */
[----:B-1----:R-:W-:Y:S01]  /*26b0*/  PRMT R0, RZ, 0x654, R5 ;  /* 0x00000654ff007816 */ /* 0x002fe20000000005 */
[----:B------:R-:W-:Y:S01]  /*26c0*/  @!P2 IMAD.MOV.U32 R4, RZ, RZ, 0x10 ;  /* 0x00000010ff04a424 */ /* 0x000fe200078e00ff */
[----:B------:R-:W-:Y:S01]  /*26d0*/  SHF.L.U32 R5, R12, 0x1f, RZ ;  /* 0x0000001f0c057819 */ /* 0x000fe200000006ff */
[----:B------:R-:W-:Y:S01]  /*26e0*/  UIADD3 UR4, UPT, UPT, UR5, 0xa0, URZ ;  /* 0x000000a005047890 */ /* 0x000fe2000fffe0ff */
[----:B------:R1:W-:Y:S05]  /*26f0*/  SYNCS.ARRIVE.TRANS64.RED.A1T0 RZ, [R0+URZ], RZ ;  /* 0x000000ff00ff79a7 */ /* 0x0003ea00081004ff */
[----:B------:R-:W-:Y:S01]  /*2700*/  IMAD.U32 R6, RZ, RZ, UR4 ;  /* 0x00000004ff067e24 */ /* 0x000fe2000f8e00ff */
[----:B------:R-:W2:Y:S04]  /*2710*/  SYNCS.PHASECHK.TRANS64.TRYWAIT P0, [UR5+0xb0], R5 ;  /* 0x0000b005ff0075a7 */ /* 0x000ea80008001105 */
[----:B------:R-:W-:Y:S01]  /*2720*/  PRMT R6, R2, 0x654, R6 ;  /* 0x0000065402067816 */ /* 0x000fe20000000006 */
[----:B-12---:R-:W-:Y:S06]  /*2730*/  @!P0 BRA `(.L_x_43) ;  /* 0x00000068004c8947 */ /* 0x006fec0003800000 */
.L_x_146:
[----:B------:R-:W-:Y:S01]  /*2740*/  ULEA UR4, UR6, UR37, 0x4 ;  /* 0x0000002506047291 */ /* 0x000fe2000f8e20ff */
[----:B------:R-:W-:Y:S01]  /*2750*/  SEL R3, R6, R3, !P2 ;  /* 0x0000000306037207 */ /* 0x000fe20005000000 */
[----:B------:R-:W-:Y:S01]  /*2760*/  UIADD3 UR5, UPT, UPT, UR5, 0xa0, URZ ;  /* 0x000000a005057890 */ /* 0x000fe2000fffe0ff */
[----:B-1----:R-:W-:Y:S01]  /*2770*/  LEA R0, R11, UR37, 0x3 ;  /* 0x000000250b007c11 */ /* 0x002fe2000f8e18ff */
[----:B------:R-:W-:Y:S01]  /*2780*/  UIADD3 UR4, UPT, UPT, UR4, 0x130, URZ ;  /* 0x0000013004047890 */ /* 0x000fe2000fffe0ff */
[----:B------:R1:W-:Y:S01]  /*2790*/  @!P2 SYNCS.ARRIVE.TRANS64.RED RZ, [R3+URZ], R4 ;  /* 0x0000000403ffa9a7 */ /* 0x0003e200080004ff */
[----:B------:R-:W-:Y:S01]  /*27a0*/  UIADD3 UR6, UPT, UPT, UR6, 0x1, URZ ;  /* 0x0000000106067890 */ /* 0x000fe2000fffe0ff */
[----:B------:R-:W-:-:S03]  /*27b0*/  VIADD R8, R8, 0x1 ;  /* 0x0000000108087836 */ /* 0x000fc60000000000 */
[----:B------:R-:W-:Y:S02]  /*27c0*/  UISETP.NE.AND UP0, UPT, UR6, 0x2, UPT ;  /* 0x000000020600788c */ /* 0x000fe4000bf05270 */
[----:B------:R-:W-:Y:S01]  /*27d0*/  ISETP.NE.AND P0, PT, R8, 0x2, PT ;  /* 0x000000020800780c */ /* 0x000fe20003f05270 */
[----:B------:R-:W-:Y:S06]  /*27e0*/  UGETNEXTWORKID.BROADCAST [UR4], [UR5] ;  /* 0x00000000040073ca */ /* 0x000fec0008000100 */
[----:B------:R-:W-:Y:S02]  /*27f0*/  USEL UR4, URZ, 0x1, UP0 ;  /* 0x00000001ff047887 */ /* 0x000fe40008000000 */
[----:B------:R-:W-:-:S04]  /*2800*/  USEL UR6, UR6, URZ, UP0 ;  /* 0x000000ff06067287 */ /* 0x000fc80008000000 */
[----:B------:R-:W-:Y:S02]  /*2810*/  LOP3.LUT R12, R12, UR4, RZ, 0x3c, !PT ;  /* 0x000000040c0c7c12 */ /* 0x000fe4000f8e3cff */
[----:B-1----:R-:W-:-:S04]  /*2820*/  SHF.L.U32 R4, R10, 0x1f, RZ ;  /* 0x0000001f0a047819 */ /* 0x002fc800000006ff */
[----:B------:R-:W1:Y:S02]  /*2830*/  SYNCS.PHASECHK.TRANS64.TRYWAIT P1, [R0+URZ+0xa0], R4 ;  /* 0x0000a004000075a7 */ /* 0x000e6400080211ff */
[----:B-1----:R-:W-:Y:S05]  /*2840*/  @!P1 BRA `(.L_x_44) ;  /* 0x0000006800209947 */ /* 0x002fea0003800000 */
.L_x_147:
[C---:B-1----:R-:W-:Y:S01]  /*2850*/  LEA R4, R11.reuse, UR37, 0x4 ;  /* 0x000000250b047c11 */ /* 0x042fe2000f8e20ff */
[----:B------:R-:W-:Y:S01]  /*2860*/  VIADD R0, R0, 0xb0 ;  /* 0x000000b000007836 */ /* 0x000fe20000000000 */
[----:B------:R-:W-:Y:S01]  /*2870*/  SEL R8, R8, RZ, P0 ;  /* 0x000000ff08087207 */ /* 0x000fe20000000000 */
[----:B------:R-:W-:-:S03]  /*2880*/  VIADD R11, R11, 0x1 ;  /* 0x000000010b0b7836 */ /* 0x000fc60000000000 */
[----:B------:R-:W1:Y:S01]  /*2890*/  LDS.128 R4, [R4+0x130] ;  /* 0x0001300004047984 */ /* 0x000e620000000c00 */
[----:B------:R-:W-:Y:S02]  /*28a0*/  PRMT R0, RZ, 0x654, R0 ;  /* 0x00000654ff007816 */ /* 0x000fe40000000000 */
[C---:B------:R-:W-:Y:S01]  /*28b0*/  ISETP.NE.AND P1, PT, R11.reuse, 0x2, PT ;  /* 0x000000020b00780c */ /* 0x040fe20003f25270 */
[----:B------:R-:W-:Y:S01]  /*28c0*/  @!PT LDS RZ, [RZ] ;  /* 0x00000000fffff984 */ /* 0x000fe20000000800 */
[----:B------:R-:W-:Y:S01]  /*28d0*/  @!PT LDS RZ, [RZ] ;  /* 0x00000000fffff984 */ /* 0x000fe20000000800 */
[----:B------:R-:W-:Y:S01]  /*28e0*/  @!PT LDS RZ, [RZ] ;  /* 0x00000000fffff984 */ /* 0x000fe20000000800 */
[----:B------:R-:W-:Y:S01]  /*28f0*/  @!PT LDS RZ, [RZ] ;  /* 0x00000000fffff984 */ /* 0x000fe20000000800 */
[----:B------:R2:W-:Y:S06]  /*2900*/  MEMBAR.ALL.CTA ;  /* 0x0000000000007992 */ /* 0x0005ec0000008000 */
[----:B--2---:R-:W2:Y:S01]  /*2910*/  FENCE.VIEW.ASYNC.S ;  /* 0x00000000000073c6 */ /* 0x004ea20000000000 */
[----:B------:R-:W-:Y:S01]  /*2920*/  SEL R11, R11, RZ, P1 ;  /* 0x000000ff0b0b7207 */ /* 0x000fe20000800000 */
[----:B--2---:R2:W-:Y:S01]  /*2930*/  SYNCS.ARRIVE.TRANS64.RED.A1T0 RZ, [R0+URZ], RZ ;  /* 0x000000ff00ff79a7 */ /* 0x0045e200081004ff */
[----:B-1----:R-:W-:-:S02]  /*2940*/  LOP3.LUT P3, RZ, R6, 0x1, RZ, 0xc0, !PT ;  /* 0x0000000106ff7812 */ /* 0x002fc4000786c0ff */
[----:B------:R-:W-:-:S04]  /*2950*/  SEL R4, RZ, 0x1, P1 ;  /* 0x00000001ff047807 */ /* 0x000fc80000800000 */
[----:B------:R-:W-:Y:S02]  /*2960*/  LOP3.LUT R10, R10, R4, RZ, 0x3c, !PT ;  /* 0x000000040a0a7212 */ /* 0x000fe400078e3cff */
[----:B--2---:R-:W-:-:S04]  /*2970*/  SEL R0, RZ, 0x1, P0 ;  /* 0x00000001ff007807 */ /* 0x004fc80000000000 */
[----:B------:R-:W-:Y:S01]  /*2980*/  LOP3.LUT R9, R9, R0, RZ, 0x3c, !PT ;  /* 0x0000000009097212 */ /* 0x000fe200078e3cff */
[----:B------:R-:W-:Y:S06]  /*2990*/  @P3 BRA `(.L_x_45) ;  /* 0xfffffffc002c3947 */ /* 0x000fec000383ffff */
[----:B------:R-:W-:Y:S01]  /*29a0*/  ULEA UR5, UR6, UR37, 0x3 ;  /* 0x0000002506057291 */ /* 0x000fe2000f8e18ff */
[----:B------:R-:W-:-:S08]  /*29b0*/  SHF.L.U32 R2, R12, 0x1f, RZ ;  /* 0x0000001f0c027819 */ /* 0x000fd000000006ff */
[----:B------:R-:W1:Y:S02]  /*29c0*/  SYNCS.PHASECHK.TRANS64 P0, [UR5+0xb0], R2 ;  /* 0x0000b002ff0075a7 */ /* 0x000e640008001005 */
[----:B-1----:R-:W-:Y:S05]  /*29d0*/  @P0 BRA `(.L_x_46) ;  /* 0x0000000000080947 */ /* 0x002fea0003800000 */
[----:B------:R-:W1:Y:S02]  /*29e0*/  SYNCS.PHASECHK.TRANS64.TRYWAIT P0, [UR5+0xb0], R2 ;  /* 0x0000b002ff0075a7 */ /* 0x000e640008001105 */
[----:B-1----:R-:W-:Y:S05]  /*29f0*/  @!P0 BRA `(.L_x_47) ;  /* 0x0000006400c88947 */ /* 0x002fea0003800000 */
.L_x_46:
[----:B------:R-:W-:-:S04]  /*2a00*/  UIADD3 UR4, UPT, UPT, UR6, 0x1, URZ ;  /* 0x0000000106047890 */ /* 0x000fc8000fffe0ff */
[----:B------:R-:W-:-:S04]  /*2a10*/  UISETP.NE.AND UP0, UPT, UR4, 0x2, UPT ;  /* 0x000000020400788c */ /* 0x000fc8000bf05270 */
[----:B------:R-:W-:Y:S02]  /*2a20*/  USEL UR7, URZ, 0x1, UP0 ;  /* 0x00000001ff077887 */ /* 0x000fe40008000000 */
[----:B------:R-:W-:-:S04]  /*2a30*/  USEL UR4, UR4, URZ, UP0 ;  /* 0x000000ff04047287 */ /* 0x000fc80008000000 */
[----:B------:R-:W-:Y:S01]  /*2a40*/  ULEA UR4, UR4, UR37, 0x3 ;  /* 0x0000002504047291 */ /* 0x000fe2000f8e18ff */
[----:B-1----:R-:W-:-:S04]  /*2a50*/  LOP3.LUT R2, R12, UR7, RZ, 0x3c, !PT ;  /* 0x000000070c027c12 */ /* 0x002fc8000f8e3cff */
[----:B------:R-:W-:-:S04]  /*2a60*/  SHF.L.U32 R0, R2, 0x1f, RZ ;  /* 0x0000001f02007819 */ /* 0x000fc800000006ff */
[----:B------:R-:W1:Y:S02]  /*2a70*/  SYNCS.PHASECHK.TRANS64 P0, [UR4+0xb0], R0 ;  /* 0x0000b000ff0075a7 */ /* 0x000e640008001004 */
[----:B-1----:R-:W-:Y:S05]  /*2a80*/  @P0 EXIT ;  /* 0x000000000000094d */ /* 0x002fea0003800000 */
[----:B------:R-:W-:Y:S02]  /*2a90*/  SHF.L.U32 R2, R2, 0x1f, RZ ;  /* 0x0000001f02027819 */ /* 0x000fe400000006ff */
[----:B------:R-:W-:-:S07]  /*2aa0*/  MOV R0, UR4 ;  /* 0x0000000400007c02 */ /* 0x000fce0008000f00 */
.L_x_48:
[----:B-1----:R1:W2:Y:S02]  /*2ab0*/  SYNCS.PHASECHK.TRANS64.TRYWAIT P0, [R0+URZ+0xb0], R2 ;  /* 0x0000b002000075a7 */ /* 0x0022a400080011ff */
[----:B--2---:R-:W-:Y:S05]  /*2ac0*/  @!P0 NANOSLEEP.SYNCS 0x989680 ;  /* 0x009896800000895d */ /* 0x004fea0003900000 */
[----:B------:R-:W2:Y:S02]  /*2ad0*/  @!P0 SYNCS.PHASECHK.TRANS64 P0, [R0+URZ+0xb0], R2 ;  /* 0x0000b002000085a7 */ /* 0x000ea400080010ff */
[----:B--2---:R-:W-:Y:S05]  /*2ae0*/  @P0 EXIT ;  /* 0x000000000000094d */ /* 0x004fea0003800000 */
[----:B------:R-:W-:Y:S05]  /*2af0*/  BRA `(.L_x_48) ;  /* 0xfffffffc00ec7947 */ /* 0x000fea000383ffff */
.L_x_41:
[----:B------:R-:W-:-:S09]  /*2b00*/  UISETP.NE.AND UP1, UPT, UR8, URZ, UPT ;  /* 0x000000ff0800728c */ /* 0x000fd2000bf25270 */
[----:B------:R-:W-:Y:S05]  /*2b10*/  BRA.U UP1, `(.L_x_49) ;  /* 0x0000000d01b47547 */ /* 0x000fea000b800000 */
[----:B------:R-:W-:Y:S01]  /*2b20*/  UMOV UR4, 0x40 ;  /* 0x0000004000047882 */ /* 0x000fe20000000000 */
[----:B------:R-:W-:Y:S01]  /*2b30*/  NOP ;  /* 0x0000000000007918 */ /* 0x000fe20000000000 */
[----:B------:R-:W-:Y:S01]  /*2b40*/  ULEA UR4, UR37, UR4, 0x18 ;  /* 0x0000000425047291 */ /* 0x000fe2000f8ec0ff */
[----:B------:R-:W-:Y:S02]  /*2b50*/  UMOV UR5, 0x400 ;  /* 0x0000040000057882 */ /* 0x000fe40000000000 */
[----:B------:R-:W-:-:S06]  /*2b60*/  ULEA UR37, UR37, UR5, 0x18 ;  /* 0x0000000525257291 */ /* 0x000fcc000f8ec0ff */
[----:B------:R-:W1:Y:S02]  /*2b70*/  LDS.U8 R0, [UR4+0x1c] ;  /* 0x00001c04ff007984 */ /* 0x000e640008000000 */
[----:B-1----:R-:W-:-:S13]  /*2b80*/  ISETP.NE.AND P0, PT, R0, RZ, PT ;  /* 0x000000ff0000720c */ /* 0x002fda0003f05270 */
[----:B------:R-:W-:Y:S05]  /*2b90*/  @P0 BRA `(.L_x_50) ;  /* 0x0000000000580947 */ /* 0x000fea0003800000 */
[----:B------:R-:W-:-:S13]  /*2ba0*/  ELECT P0, URZ, PT ;  /* 0x0000000000ff782f */ /* 0x000fda0003800000 */
[----:B------:R-:W-:Y:S05]  /*2bb0*/  @!P0 BRA `(.L_x_51) ;  /* 0x0000000000608947 */ /* 0x000fea0003800000 */
[----:B------:R-:W-:Y:S01]  /*2bc0*/  UMOV UR5, 0x10 ;  /* 0x0000001000057882 */ /* 0x000fe20000000000 */
[----:B------:R-:W-:Y:S01]  /*2bd0*/  HFMA2 R0, -RZ, RZ, 0, 5.9604644775390625e-08 ;  /* 0x00000001ff007431 */ /* 0x000fe200000001ff */
[----:B------:R-:W-:-:S03]  /*2be0*/  MOV R2, 0xffff ;  /* 0x0000ffff00027802 */ /* 0x000fc60000000f00 */
[----:B------:R-:W-:Y:S04]  /*2bf0*/  DEPBAR.LE SB1, 0x36 ;  /* 0x00009d800000791a */ /* 0x000fe80000000000 */
[----:B------:R-:W1:Y:S02]  /*2c00*/  UTCATOMSWS.FIND_AND_SET.ALIGN UP0, UR5, UR5 ;  /* 0x00000005000575e3 */ /* 0x000e640008000800 */
[----:B-1----:R-:W-:Y:S01]  /*2c10*/  MOV R3, UR5 ;  /* 0x0000000500037c02 */ /* 0x002fe20008000f00 */
[----:B------:R-:W-:Y:S06]  /*2c20*/  BRA.U UP0, `(.L_x_52) ;  /* 0x0000000100187547 */ /* 0x000fec000b800000 */
.L_x_53:
[----:B------:R-:W-:Y:S05]  /*2c30*/  NANOSLEEP 0x64 ;  /* 0x000000640000795d */ /* 0x000fea0003800000 */
[----:B------:R-:W-:-:S05]  /*2c40*/  UMOV UR5, 0x10 ;  /* 0x0000001000057882 */ /* 0x000fca0000000000 */
[----:B------:R-:W-:Y:S04]  /*2c50*/  DEPBAR.LE SB1, 0x36 ;  /* 0x00009d800000791a */ /* 0x000fe80000000000 */
[----:B------:R-:W1:Y:S02]  /*2c60*/  UTCATOMSWS.FIND_AND_SET.ALIGN UP0, UR5, UR5 ;  /* 0x00000005000575e3 */ /* 0x000e640008000800 */
[----:B-1----:R-:W-:Y:S01]  /*2c70*/  MOV R3, UR5 ;  /* 0x0000000500037c02 */ /* 0x002fe20008000f00 */
[----:B------:R-:W-:Y:S05]  /*2c80*/  BRA.U !UP0, `(.L_x_53) ;  /* 0xfffffffd08e87547 */ /* 0x000fea000b83ffff */
.L_x_52:
[-C--:B------:R-:W-:Y:S02]  /*2c90*/  SHF.L.U32 R2, R2, R3.reuse, RZ ;  /* 0x0000000302027219 */ /* 0x080fe400000006ff */
[----:B------:R-:W-:Y:S01]  /*2ca0*/  SHF.L.U32 R0, R0, R3, RZ ;  /* 0x0000000300007219 */ /* 0x000fe200000006ff */
[----:B------:R-:W-:Y:S02]  /*2cb0*/  IMAD.SHL.U32 R3, R3, 0x20, RZ ;  /* 0x0000002003037824 */ /* 0x000fe400078e00ff */
[----:B------:R1:W-:Y:S04]  /*2cc0*/  ATOMS.OR RZ, [UR4+0x14], R2 ;  /* 0x00001402ffff798c */ /* 0x0003e8000b000004 */
[----:B------:R1:W-:Y:S04]  /*2cd0*/  ATOMS.OR RZ, [UR4+0x18], R0 ;  /* 0x00001800ffff798c */ /* 0x0003e8000b000004 */
[----:B------:R1:W-:Y:S01]  /*2ce0*/  STS [UR37+0x150], R3 ;  /* 0x00015003ff007988 */ /* 0x0003e20008000825 */
[----:B------:R-:W-:Y:S05]  /*2cf0*/  BRA `(.L_x_51) ;  /* 0x0000000000107947 */ /* 0x000fea0003800000 */
.L_x_50:
[----:B------:R-:W-:Y:S02]  /*2d00*/  MOV R0, 0xffffffff ;  /* 0xffffffff00007802 */ /* 0x000fe40000000f00 */
[----:B------:R-:W-:-:S03]  /*2d10*/  MOV R2, 0x2d40 ;  /* 0x00002d4000027802 */ /* 0x000fc60000000f00 */
[----:B------:R1:W-:Y:S04]  /*2d20*/  STS [UR37+0x150], R0 ;  /* 0x00015000ff007988 */ /* 0x0003e80008000825 */
[----:B-1-3-5:R-:W-:Y:S05]  /*2d30*/  CALL.REL.NOINC `($__internal_1_$__cuda_sm10x_tcgen05_guardrail_trap_phase_invalid_during_alloc) ;  /* 0x0000006c00107944 */ /* 0x02afea0003c00000 */
.L_x_51:
[----:B------:R-:W-:Y:S05]  /*2d40*/  WARPSYNC.ALL ;  /* 0x0000000000007948 */ /* 0x000fea0003800000 */
[----:B------:R-:W2:Y:S01]  /*2d50*/  S2UR UR5, SR_CgaCtaId ;  /* 0x00000000000579c3 */ /* 0x000ea20000008800 */
[----:B------:R-:W-:Y:S01]  /*2d60*/  UMOV UR4, 0x400 ;  /* 0x0000040000047882 */ /* 0x000fe20000000000 */
[----:B------:R-:W-:-:S06]  /*2d70*/  NOP ;  /* 0x0000000000007918 */ /* 0x000fcc0000000000 */
[----:B------:R-:W-:Y:S06]  /*2d80*/  BAR.ARV 0x6, 0xa0 ;  /* 0x0182800000007b1d */ /* 0x000fec0000002000 */
[----:B------:R-:W4:Y:S01]  /*2d90*/  LDCU UR7, c[0x0][0x38c] ;  /* 0x00007180ff0777ac */ /* 0x000f220008000800 */
[----:B------:R-:W-:Y:S01]  /*2da0*/  IMAD.MOV.U32 R11, RZ, RZ, 0x1 ;  /* 0x00000001ff0b7424 */ /* 0x000fe200078e00ff */
[----:B------:R-:W-:Y:S01]  /*2db0*/  CS2R R8, SRZ ;  /* 0x0000000000087805 */ /* 0x000fe2000001ff00 */
[----:B------:R-:W-:Y:S01]  /*2dc0*/  IMAD.MOV.U32 R10, RZ, RZ, RZ ;  /* 0x000000ffff0a7224 */ /* 0x000fe200078e00ff */
[----:B------:R-:W3:Y:S01]  /*2dd0*/  LDCU UR6, c[0x0][0x38c] ;  /* 0x00007180ff0677ac */ /* 0x000ee20008000800 */
[----:B------:R-:W-:Y:S01]  /*2de0*/  UMOV UR15, URZ ;  /* 0x000000ff000f7c82 */ /* 0x000fe20008000000 */
[----:B------:R-:W-:Y:S01]  /*2df0*/  UMOV UR14, URZ ;  /* 0x000000ff000e7c82 */ /* 0x000fe20008000000 */
[----:B--2---:R-:W-:Y:S01]  /*2e00*/  ULEA UR5, UR5, UR4, 0x18 ;  /* 0x0000000405057291 */ /* 0x004fe2000f8ec0ff */
[----:B------:R-:W-:Y:S01]  /*2e10*/  UMOV UR24, 0x0 ;  /* 0x0000000000187882 */ /* 0x000fe20000000000 */
[----:B------:R-:W-:-:S02]  /*2e20*/  UMOV UR25, 0x8200490 ;  /* 0x0820049000197882 */ /* 0x000fc40000000000 */
[----:B------:R-:W-:Y:S02]  /*2e30*/  UIADD3 UR10, UPT, UPT, UR5, 0x8400, URZ ;  /* 0x00008400050a7890 */ /* 0x000fe4000fffe0ff */
[----:B------:R-:W-:Y:S02]  /*2e40*/  UIADD3 UR11, UPT, UPT, UR5, 0x1c400, URZ ;  /* 0x0001c400050b7890 */ /* 0x000fe4000fffe0ff */
[----:B----4-:R-:W-:Y:S01]  /*2e50*/  UIADD3 UR7, UPT, UPT, UR7, 0x3f, URZ ;  /* 0x0000003f07077890 */ /* 0x010fe2000fffe0ff */
[----:B-1----:R-:W1:Y:S01]  /*2e60*/  LDS R0, [UR5+0x150] ;  /* 0x00015005ff007984 */ /* 0x002e620008000800 */
[----:B------:R-:W-:Y:S02]  /*2e70*/  USHF.R.U32.HI UR10, URZ, 0x4, UR10 ;  /* 0x00000004ff0a7899 */ /* 0x000fe4000801160a */
[----:B------:R-:W-:Y:S02]  /*2e80*/  USHF.R.S32.HI UR4, URZ, 0x1f, UR7 ;  /* 0x0000001fff047899 */ /* 0x000fe40008011407 */
[----:B------:R-:W-:-:S02]  /*2e90*/  USHF.R.U32.HI UR11, URZ, 0x4, UR11 ;  /* 0x00000004ff0b7899 */ /* 0x000fc4000801160b */
[----:B------:R-:W-:Y:S02]  /*2ea0*/  ULEA.HI UR4, UR4, UR7, URZ, 0x6 ;  /* 0x0000000704047291 */ /* 0x000fe4000f8f30ff */
[----:B------:R-:W-:Y:S02]  /*2eb0*/  ULOP3.LUT UR10, UR10, 0x3fff, URZ, 0xc0, !UPT ;  /* 0x00003fff0a0a7892 */ /* 0x000fe4000f8ec0ff */
[----:B------:R-:W-:Y:S02]  /*2ec0*/  USHF.R.S32.HI UR4, URZ, 0x6, UR4 ;  /* 0x00000006ff047899 */ /* 0x000fe40008011404 */
[----:B------:R-:W-:Y:S02]  /*2ed0*/  ULOP3.LUT UR11, UR11, 0x3fff, URZ, 0xc0, !UPT ;  /* 0x00003fff0b0b7892 */ /* 0x000fe4000f8ec0ff */
[----:B------:R-:W-:Y:S01]  /*2ee0*/  UISETP.LT.AND UP0, UPT, UR4, 0x1, UPT ;  /* 0x000000010400788c */ /* 0x000fe2000bf01270 */
[----:B------:R-:W-:Y:S01]  /*2ef0*/  UMOV UR22, 0x0 ;  /* 0x0000000000167882 */ /* 0x000fe20000000000 */
[----:B------:R-:W-:-:S02]  /*2f00*/  UMOV UR23, 0x8200490 ;  /* 0x0820049000177882 */ /* 0x000fc40000000000 */
[----:B------:R-:W-:Y:S02]  /*2f10*/  USEL UR9, UR4, 0x1, !UP0 ;  /* 0x0000000104097887 */ /* 0x000fe4000c000000 */
[----:B------:R-:W-:Y:S02]  /*2f20*/  ULOP3.LUT UR10, UR10, 0x10000, URZ, 0xfc, !UPT ;  /* 0x000100000a0a7892 */ /* 0x000fe4000f8efcff */
[----:B------:R-:W-:Y:S02]  /*2f30*/  ULOP3.LUT UR11, UR11, 0x10000, URZ, 0xfc, !UPT ;  /* 0x000100000b0b7892 */ /* 0x000fe4000f8efcff */
[----:B------:R-:W-:Y:S02]  /*2f40*/  UIADD3 UR9, UPT, UPT, -UR9, URZ, URZ ;  /* 0x000000ff09097290 */ /* 0x000fe4000fffe1ff */
[----:B---3--:R-:W-:Y:S01]  /*2f50*/  UISETP.GE.AND UP3, UPT, UR6, 0x1, UPT ;  /* 0x000000010600788c */ /* 0x008fe2000bf66270 */
[----:B------:R-:W-:Y:S01]  /*2f60*/  UMOV UR20, 0x0 ;  /* 0x0000000000147882 */ /* 0x000fe20000000000 */
[----:B------:R-:W-:Y:S01]  /*2f70*/  UMOV UR21, 0x8200490 ;  /* 0x0820049000157882 */ /* 0x000fe20000000000 */
[----:B------:R-:W-:Y:S01]  /*2f80*/  UMOV UR18, 0x0 ;  /* 0x0000000000127882 */ /* 0x000fe20000000000 */
[----:B------:R-:W-:Y:S01]  /*2f90*/  UMOV UR19, 0x8200490 ;  /* 0x0820049000137882 */ /* 0x000fe20000000000 */
[----:B-1----:R-:W-:-:S15]  /*2fa0*/  R2UR UR16, R0 ;  /* 0x00000000001072ca */ /* 0x002fde00000e0000 */
.L_x_60:
[----:B------:R-:W-:Y:S02]  /*2fb0*/  LEA R0, R10, UR5, 0x3 ;  /* 0x000000050a007c11 */ /* 0x000fe4000f8e18ff */
[----:B------:R-:W-:Y:S02]  /*2fc0*/  SHF.L.U32 R2, R9, 0x1f, RZ ;  /* 0x0000001f09027819 */ /* 0x000fe400000006ff */
[----:B------:R-:W-:Y:S01]  /*2fd0*/  PLOP3.LUT P0, PT, PT, PT, UP3, 0x80, 0x8 ;  /* 0x000000000008781c */ /* 0x000fe20003f0f038 */
[----:B------:R-:W-:Y:S01]  /*2fe0*/  VIADD R3, R0, 0xb0 ;  /* 0x000000b000037836 */ /* 0x000fe20000000000 */
[----:B-1----:R-:W1:Y:S02]  /*2ff0*/  SYNCS.PHASECHK.TRANS64.TRYWAIT P1, [R0+URZ+0xa0], R2 ;  /* 0x0000a002000075a7 */ /* 0x002e6400080211ff */
[----:B-1-3--:R-:W-:Y:S09]  /*3000*/  @!P1 BRA `(.L_x_54) ;  /* 0x00000060005c9947 */ /* 0x00aff20003800000 */
.L_x_149:
[----:B------:R-:W-:Y:S01]  /*3010*/  LEA R4, R10, UR5, 0x4 ;  /* 0x000000050a047c11 */ /* 0x000fe2000f8e20ff */
[----:B------:R-:W-:Y:S01]  /*3020*/  @UP3 ULEA UR6, UR14, UR5, 0x3 ;  /* 0x000000050e063291 */ /* 0x000fe2000f8e18ff */
[----:B------:R-:W-:Y:S01]  /*3030*/  PLOP3.LUT P2, PT, PT, PT, PT, 0x80, 0x8 ;  /* 0x000000000008781c */ /* 0x000fe20003f4f070 */
[----:B------:R-:W-:Y:S01]  /*3040*/  ULEA UR7, UR15, UR5, 0x3 ;  /* 0x000000050f077291 */ /* 0x000fe2000f8e18ff */
[----:B------:R-:W-:Y:S01]  /*3050*/  PRMT R3, RZ, 0x654, R3 ;  /* 0x00000654ff037816 */ /* 0x000fe20000000003 */
[----:B------:R-:W-:Y:S01]  /*3060*/  ULEA UR8, UR15, UR16, 0x7 ;  /* 0x000000100f087291 */ /* 0x000fe2000f8e38ff */
[----:B------:R-:W2:Y:S01]  /*3070*/  LDS.128 R4, [R4+0x130] ;  /* 0x0001300004047984 */ /* 0x000ea20000000c00 */
[----:B-1----:R-:W-:Y:S02]  /*3080*/  @P0 SHF.L.U32 R2, R8, 0x1f, RZ ;  /* 0x0000001f08020819 */ /* 0x002fe400000006ff */
[----:B------:R-:W-:Y:S01]  /*3090*/  SHF.L.U32 R0, R11, 0x1f, RZ ;  /* 0x0000001f0b007819 */ /* 0x000fe200000006ff */
[----:B------:R-:W-:Y:S01]  /*30a0*/  @!PT LDS RZ, [RZ] ;  /* 0x00000000fffff984 */ /* 0x000fe20000000800 */
[----:B------:R-:W-:Y:S01]  /*30b0*/  @!PT LDS RZ, [RZ] ;  /* 0x00000000fffff984 */ /* 0x000fe20000000800 */
[----:B------:R-:W-:Y:S01]  /*30c0*/  @!PT LDS RZ, [RZ] ;  /* 0x00000000fffff984 */ /* 0x000fe20000000800 */
[----:B------:R-:W-:Y:S01]  /*30d0*/  @!PT LDS RZ, [RZ] ;  /* 0x00000000fffff984 */ /* 0x000fe20000000800 */
[----:B------:R1:W-:Y:S06]  /*30e0*/  MEMBAR.ALL.CTA ;  /* 0x0000000000007992 */ /* 0x0003ec0000008000 */
[----:B-1----:R-:W1:Y:S02]  /*30f0*/  FENCE.VIEW.ASYNC.S ;  /* 0x00000000000073c6 */ /* 0x002e640000000000 */
[----:B-1----:R1:W-:Y:S01]  /*3100*/  SYNCS.ARRIVE.TRANS64.RED.A1T0 RZ, [R3+URZ], RZ ;  /* 0x000000ff03ff79a7 */ /* 0x0023e200081004ff */
[----:B------:R1:W3:Y:S01]  /*3110*/  @P0 SYNCS.PHASECHK.TRANS64.TRYWAIT P2, [UR6], R2 ;  /* 0x00000002ff0005a7 */ /* 0x0002e20008041106 */
[----:B--2---:R-:W-:Y:S01]  /*3120*/  LOP3.LUT P1, RZ, R6, 0x1, RZ, 0xc0, !PT ;  /* 0x0000000106ff7812 */ /* 0x004fe2000782c0ff */
[----:B------:R-:W2:Y:S02]  /*3130*/  SYNCS.PHASECHK.TRANS64.TRYWAIT P0, [UR7+0xe0], R0 ;  /* 0x0000e000ff0075a7 */ /* 0x000ea40008001107 */
[----:B-123--:R-:W-:Y:S10]  /*3140*/  @!P0 BRA `(.L_x_55) ;  /* 0x0000006000208947 */ /* 0x00eff40003800000 */
.L_x_151:
[----:B------:R-:W-:Y:S01]  /*3150*/  IADD3 R10, PT, PT, R10, 0x1, RZ ;  /* 0x000000010a0a7810 */ /* 0x000fe20007ffe0ff */
[----:B------:R-:W-:Y:S06]  /*3160*/  BRA.U !UP3, `(.L_x_56) ;  /* 0x000000010bc07547 */ /* 0x000fec000b800000 */
[----:B------:R-:W-:Y:S01]  /*3170*/  UPLOP3.LUT UP4, UPT, UPT, UPT, UPT, 0x40, 0x4 ;  /* 0x000000000004789c */ /* 0x000fe20003f8e870 */
[----:B------:R-:W-:Y:S01]  /*3180*/  UMOV UR13, UR9 ;  /* 0x00000009000d7c82 */ /* 0x000fe20008000000 */
[----:B------:R-:W-:Y:S01]  /*3190*/  UMOV UR12, UR4 ;  /* 0x00000004000c7c82 */ /* 0x000fe20008000000 */
[----:B------:R-:W-:-:S08]  /*31a0*/  UMOV UR17, UR14 ;  /* 0x0000000e00117c82 */ /* 0x000fd00008000000 */
.L_x_59:
[----:B------:R-:W-:Y:S02]  /*31b0*/  UIADD3 UR13, UPT, UPT, UR13, 0x1, URZ ;  /* 0x000000010d0d7890 */ /* 0x000fe4000fffe0ff */
[----:B--2---:R-:W-:Y:S02]  /*31c0*/  ULEA UR6, UR17, UR5, 0x3 ;  /* 0x0000000511067291 */ /* 0x004fe4000f8e18ff */
[----:B------:R-:W-:Y:S01]  /*31d0*/  UISETP.NE.AND UP0, UPT, UR13, URZ, UPT ;  /* 0x000000ff0d00728c */ /* 0x000fe2000bf05270 */
[----:B---3--:R-:W-:Y:S10]  /*31e0*/  @P2 BRA `(.L_x_57) ;  /* 0x00000000000c2947 */ /* 0x008ff40003800000 */
[----:B-1----:R-:W-:Y:S04]  /*31f0*/  SHF.L.U32 R2, R8, 0x1f, RZ ;  /* 0x0000001f08027819 */ /* 0x002fe800000006ff */
[----:B------:R-:W1:Y:S02]  /*3200*/  SYNCS.PHASECHK.TRANS64.TRYWAIT P0, [UR6], R2 ;  /* 0x00000002ff0075a7 */ /* 0x000e640008001106 */
[----:B-1----:R-:W-:Y:S05]  /*3210*/  @!P0 BRA `(.L_x_58) ;  /* 0x0000006000048947 */ /* 0x002fea0003800000 */
.L_x_57:
[----:B------:R-:W-:Y:S01]  /*3220*/  UISETP.NE.AND UP1, UPT, UR12, 0x1, UPT ;  /* 0x000000010c00788c */ /* 0x000fe2000bf25270 */
[----:B------:R-:W-:Y:S01]  /*3230*/  PLOP3.LUT P2, PT, PT, PT, PT, 0x80, 0x8 ;  /* 0x000000000008781c */ /* 0x000fe20003f4f070 */
[----:B------:R-:W-:Y:S02]  /*3240*/  UIADD3 UR14, UPT, UPT, UR17, 0x1, URZ ;  /* 0x00000001110e7890 */ /* 0x000fe4000fffe0ff */
[----:B------:R-:W-:Y:S02]  /*3250*/  ULEA UR28, UR17, UR11, 0xa ;  /* 0x0000000b111c7291 */ /* 0x000fe4000f8e50ff */
[----:B------:R-:W-:Y:S01]  /*3260*/  UISETP.NE.AND UP2, UPT, UR14, 0x5, UPT ;  /* 0x000000050e00788c */ /* 0x000fe2000bf45270 */
[----:B------:R-:W-:Y:S01]  /*3270*/  PLOP3.LUT P0, PT, PT, PT, UP1, 0x80, 0x8 ;  /* 0x000000000008781c */ /* 0x000fe20003f0f018 */
[----:B------:R-:W-:Y:S02]  /*3280*/  UIADD3 UR40, UPT, UPT, UR28, 0x2, URZ ;  /* 0x000000021c287890 */ /* 0x000fe4000fffe0ff */
[----:B------:R-:W-:Y:S02]  /*3290*/  USEL UR27, URZ, 0x1, UP2 ;  /* 0x00000001ff1b7887 */ /* 0x000fe40009000000 */
[----:B------:R-:W-:Y:S02]  /*32a0*/  USEL UR14, UR14, URZ, UP2 ;  /* 0x000000ff0e0e7287 */ /* 0x000fe40009000000 */
[----:B------:R-:W-:Y:S02]  /*32b0*/  UIADD3 UR36, UPT, UPT, UR28, 0x4, URZ ;  /* 0x000000041c247890 */ /* 0x000fe4000fffe0ff */
[----:B------:R-:W-:Y:S01]  /*32c0*/  @UP1 ULEA UR26, UR14, UR5, 0x3 ;  /* 0x000000050e1a1291 */ /* 0x000fe2000f8e18ff */
[----:B------:R-:W-:Y:S01]  /*32d0*/  LOP3.LUT R8, R8, UR27, RZ, 0x3c, !PT ;  /* 0x0000001b08087c12 */ /* 0x000fe2000f8e3cff */
[----:B------:R-:W-:Y:S02]  /*32e0*/  UIADD3 UR32, UPT, UPT, UR28, 0x6, URZ ;  /* 0x000000061c207890 */ /* 0x000fe4000fffe0ff */
[----:B------:R-:W-:Y:S01]  /*32f0*/  UIADD3 UR6, UPT, UPT, UR6, 0x28, URZ ;  /* 0x0000002806067890 */ /* 0x000fe2000fffe0ff */
[----:B-1----:R-:W-:Y:S01]  /*3300*/  @P0 SHF.L.U32 R0, R8, 0x1f, RZ ;  /* 0x0000001f08000819 */ /* 0x002fe200000006ff */
[----:B------:R-:W-:Y:S01]  /*3310*/  UIADD3 UR12, UPT, UPT, UR12, -0x1, URZ ;  /* 0xffffffff0c0c7890 */ /* 0x000fe2000fffe0ff */
[----:B------:R-:W-:Y:S02]  /*3320*/  UMOV UR29, 0x40004040 ;  /* 0x40004040001d7882 */ /* 0x000fe40000000000 */
[----:B------:R2:W3:Y:S01]  /*3330*/  @P0 SYNCS.PHASECHK.TRANS64.TRYWAIT P2, [UR26], R0 ;  /* 0x00000000ff0005a7 */ /* 0x0004e2000804111a */
[----:B------:R-:W-:Y:S01]  /*3340*/  ULEA UR26, UR17, UR10, 0xa ;  /* 0x0000000a111a7291 */ /* 0x000fe2000f8e50ff */
[----:B------:R-:W-:Y:S01]  /*3350*/  UMOV UR27, 0x40004040 ;  /* 0x40004040001b7882 */ /* 0x000fe20000000000 */
[----:B------:R-:W-:Y:S02]  /*3360*/  UMOV UR41, 0x40004040 ;  /* 0x4000404000297882 */ /* 0x000fe40000000000 */
[----:B------:R-:W-:Y:S02]  /*3370*/  UIADD3 UR38, UPT, UPT, UR26, 0x2, URZ ;  /* 0x000000021a267890 */ /* 0x000fe4000fffe0ff */
[----:B------:R-:W-:Y:S02]  /*3380*/  UIADD3 UR34, UPT, UPT, UR26, 0x4, URZ ;  /* 0x000000041a227890 */ /* 0x000fe4000fffe0ff */
[----:B------:R-:W-:Y:S01]  /*3390*/  UIADD3 UR30, UPT, UPT, UR26, 0x6, URZ ;  /* 0x000000061a1e7890 */ /* 0x000fe2000fffe0ff */
[----:B------:R2:W-:Y:S01]  /*33a0*/  UTCHMMA gdesc[UR26], gdesc[UR28], tmem[UR8], tmem[UR24], idesc[UR25], UP4 ;  /* 0x00ff181c1a0075ea */ /* 0x0005e2000a000008 */
[----:B------:R-:W-:Y:S01]  /*33b0*/  UPLOP3.LUT UP4, UPT, UPT, UPT, UPT, 0x80, 0x8 ;  /* 0x000000000008789c */ /* 0x000fe20003f8f070 */
[----:B------:R-:W-:Y:S01]  /*33c0*/  UMOV UR39, 0x40004040 ;  /* 0x4000404000277882 */ /* 0x000fe20000000000 */
[----:B------:R-:W-:Y:S01]  /*33d0*/  UMOV UR37, 0x40004040 ;  /* 0x4000404000257882 */ /* 0x000fe20000000000 */
[----:B------:R2:W-:Y:S01]  /*33e0*/  UTCHMMA gdesc[UR38], gdesc[UR40], tmem[UR8], tmem[UR22], idesc[UR23], UPT ;  /* 0x00ff1628260075ea */ /* 0x0005e2000b800008 */
[----:B------:R-:W-:Y:S01]  /*33f0*/  UMOV UR35, 0x40004040 ;  /* 0x4000404000237882 */ /* 0x000fe20000000000 */
[----:B------:R-:W-:Y:S01]  /*3400*/  UMOV UR33, 0x40004040 ;  /* 0x4000404000217882 */ /* 0x000fe20000000000 */
[----:B------:R-:W-:Y:S01]  /*3410*/  UMOV UR31, 0x40004040 ;  /* 0x40004040001f7882 */ /* 0x000fe20000000000 */
[----:B------:R2:W-:Y:S01]  /*3420*/  UTCHMMA gdesc[UR34], gdesc[UR36], tmem[UR8], tmem[UR20], idesc[UR21], UPT ;  /* 0x00ff1424220075ea */ /* 0x0005e2000b800008 */
[----:B------:R2:W-:Y:S01]  /*3430*/  UTCHMMA gdesc[UR30], gdesc[UR32], tmem[UR8], tmem[UR18], idesc[UR19], UPT ;  /* 0x00ff12201e0075ea */ /* 0x0005e2000b800008 */
[----:B------:R2:W-:Y:S01]  /*3440*/  UTCBAR [UR6], URZ ;  /* 0x000000ff060073e9 */ /* 0x0005e200080000ff */
[----:B------:R-:W-:Y:S01]  /*3450*/  UMOV UR17, UR14 ;  /* 0x0000000e00117c82 */ /* 0x000fe20008000000 */
[----:B------:R-:W-:Y:S05]  /*3460*/  BRA.U UP0, `(.L_x_59) ;  /* 0xfffffffd00507547 */ /* 0x000fea000b83ffff */
.L_x_56:
[----:B------:R-:W-:Y:S01]  /*3470*/  UIADD3 UR15, UPT, UPT, UR15, 0x1, URZ ;  /* 0x000000010f0f7890 */ /* 0x000fe2000fffe0ff */
[C---:B------:R-:W-:Y:S01]  /*3480*/  ISETP.NE.AND P0, PT, R10.reuse, 0x2, PT ;  /* 0x000000020a00780c */ /* 0x040fe20003f05270 */
[----:B------:R-:W-:Y:S02]  /*3490*/  UIADD3 UR7, UPT, UPT, UR7, 0xc0, URZ ;  /* 0x000000c007077890 */ /* 0x000fe4000fffe0ff */
[----:B------:R-:W-:Y:S01]  /*34a0*/  UISETP.NE.AND UP0, UPT, UR15, 0x4, UPT ;  /* 0x000000040f00788c */ /* 0x000fe2000bf05270 */
[----:B-12---:R-:W-:Y:S02]  /*34b0*/  SEL R0, RZ, 0x1, P0 ;  /* 0x00000001ff007807 */ /* 0x006fe40000000000 */
[----:B------:R-:W-:Y:S01]  /*34c0*/  SEL R10, R10, RZ, P0 ;  /* 0x000000ff0a0a7207 */ /* 0x000fe20000000000 */
[----:B------:R-:W-:Y:S01]  /*34d0*/  USEL UR6, URZ, 0x1, UP0 ;  /* 0x00000001ff067887 */ /* 0x000fe20008000000 */
[----:B------:R-:W-:Y:S01]  /*34e0*/  LOP3.LUT R9, R9, R0, RZ, 0x3c, !PT ;  /* 0x0000000009097212 */ /* 0x000fe200078e3cff */
[----:B------:R-:W-:Y:S01]  /*34f0*/  USEL UR15, UR15, URZ, UP0 ;  /* 0x000000ff0f0f7287 */ /* 0x000fe20008000000 */
[----:B------:R1:W-:Y:S03]  /*3500*/  UTCBAR [UR7], URZ ;  /* 0x000000ff070073e9 */ /* 0x0003e600080000ff */
[----:B------:R-:W-:Y:S01]  /*3510*/  LOP3.LUT R11, R11, UR6, RZ, 0x3c, !PT ;  /* 0x000000060b0b7c12 */ /* 0x000fe2000f8e3cff */
[----:B------:R-:W-:Y:S07]  /*3520*/  @P1 BRA `(.L_x_60) ;  /* 0xfffffff800a01947 */ /* 0x000fee000383ffff */
[----:B------:R-:W2:Y:S01]  /*3530*/  S2UR UR4, SR_CgaCtaId ;  /* 0x00000000000479c3 */ /* 0x000ea20000008800 */
[----:B------:R-:W-:Y:S01]  /*3540*/  ELECT P0, URZ, PT ;  /* 0x0000000000ff782f */ /* 0x000fe20003800000 */
[----:B------:R-:W-:Y:S01]  /*3550*/  IMAD.MOV.U32 R0, RZ, RZ, 0x1 ;  /* 0x00000001ff007424 */ /* 0x000fe200078e00ff */
[----:B------:R-:W-:Y:S01]  /*3560*/  UIADD3 UR5, UPT, UPT, UR5, 0xe0, URZ ;  /* 0x000000e005057890 */ /* 0x000fe2000fffe0ff */
[----:B------:R-:W-:Y:S01]  /*3570*/  SHF.L.U32 R2, R11, 0x1f, RZ ;  /* 0x0000001f0b027819 */ /* 0x000fe200000006ff */
[----:B------:R-:W-:-:S03]  /*3580*/  UMOV UR6, 0x40 ;  /* 0x0000004000067882 */ /* 0x000fc60000000000 */
[----:B------:R-:W-:Y:S01]  /*3590*/  UVIRTCOUNT.DEALLOC.SMPOOL 0x80 ;  /* 0x000000800000784c */ /* 0x000fe20000000000 */
[----:B--2---:R-:W-:Y:S02]  /*35a0*/  ULEA UR4, UR4, UR6, 0x18 ;  /* 0x0000000604047291 */ /* 0x004fe4000f8ec0ff */
[----:B------:R-:W-:-:S07]  /*35b0*/  ULEA UR6, UR15, UR5, 0x3 ;  /* 0x000000050f067291 */ /* 0x000fce000f8e18ff */
[----:B------:R2:W-:Y:S02]  /*35c0*/  @P0 STS.U8 [UR4+0x1c], R0 ;  /* 0x00001c00ff000988 */ /* 0x0005e40008000004 */
[----:B------:R-:W4:Y:S02]  /*35d0*/  SYNCS.PHASECHK.TRANS64.TRYWAIT P0, [UR6], R2 ;  /* 0x00000002ff0075a7 */ /* 0x000f240008001106 */
[----:B--2-4-:R-:W-:Y:S05]  /*35e0*/  @!P0 BRA `(.L_x_61) ;  /* 0x0000005c00288947 */ /* 0x014fea0003800000 */
.L_x_154:
[----:B-1----:R-:W-:-:S04]  /*35f0*/  UIADD3 UR7, UPT, UPT, UR15, 0x1, URZ ;  /* 0x000000010f077890 */ /* 0x002fc8000fffe0ff */
[----:B------:R-:W-:-:S04]  /*3600*/  UISETP.NE.AND UP0, UPT, UR7, 0x4, UPT ;  /* 0x000000040700788c */ /* 0x000fc8000bf05270 */
[----:B------:R-:W-:Y:S02]  /*3610*/  USEL UR8, URZ, 0x1, UP0 ;  /* 0x00000001ff087887 */ /* 0x000fe40008000000 */
[----:B------:R-:W-:-:S04]  /*3620*/  USEL UR7, UR7, URZ, UP0 ;  /* 0x000000ff07077287 */ /* 0x000fc80008000000 */
[----:B------:R-:W-:Y:S01]  /*3630*/  ULEA UR6, UR7, UR5, 0x3 ;  /* 0x0000000507067291 */ /* 0x000fe2000f8e18ff */
[----:B--2---:R-:W-:-:S04]  /*3640*/  LOP3.LUT R2, R11, UR8, RZ, 0x3c, !PT ;  /* 0x000000080b027c12 */ /* 0x004fc8000f8e3cff */
[----:B------:R-:W-:-:S04]  /*3650*/  SHF.L.U32 R3, R2, 0x1f, RZ ;  /* 0x0000001f02037819 */ /* 0x000fc800000006ff */
[----:B------:R-:W1:Y:S02]  /*3660*/  SYNCS.PHASECHK.TRANS64.TRYWAIT P0, [UR6], R3 ;  /* 0x00000003ff0075a7 */ /* 0x000e640008001106 */
[----:B-1----:R-:W-:Y:S05]  /*3670*/  @!P0 BRA `(.L_x_62) ;  /* 0x0000005c001c8947 */ /* 0x002fea0003800000 */
.L_x_156:
        /* <DEDUP_REMOVED lines=9> */
.L_x_158:
[----:B------:R-:W-:-:S04]  /*3710*/  UIADD3 UR7, UPT, UPT, UR7, 0x1, URZ ;  /* 0x0000000107077890 */ /* 0x000fc8000fffe0ff */
[----:B------:R-:W-:-:S04]  /*3720*/  UISETP.NE.AND UP0, UPT, UR7, 0x4, UPT ;  /* 0x000000040700788c */ /* 0x000fc8000bf05270 */
[----:B------:R-:W-:Y:S02]  /*3730*/  USEL UR6, URZ, 0x1, UP0 ;  /* 0x00000001ff067887 */ /* 0x000fe40008000000 */
[----:B------:R-:W-:-:S04]  /*3740*/  USEL UR7, UR7, URZ, UP0 ;  /* 0x000000ff07077287 */ /* 0x000fc80008000000 */
[----:B------:R-:W-:Y:S01]  /*3750*/  ULEA UR7, UR7, UR5, 0x3 ;  /* 0x0000000507077291 */ /* 0x000fe2000f8e18ff */
[----:B------:R-:W-:-:S04]  /*3760*/  LOP3.LUT R2, R2, UR6, RZ, 0x3c, !PT ;  /* 0x0000000602027c12 */ /* 0x000fc8000f8e3cff */
[----:B------:R-:W-:-:S04]  /*3770*/  SHF.L.U32 R2, R2, 0x1f, RZ ;  /* 0x0000001f02027819 */ /* 0x000fc800000006ff */
[----:B------:R-:W2:Y:S02]  /*3780*/  SYNCS.PHASECHK.TRANS64.TRYWAIT P0, [UR7], R2 ;  /* 0x00000002ff0075a7 */ /* 0x000ea40008001107 */
[----:B--2---:R-:W-:Y:S05]  /*3790*/  @!P0 BRA `(.L_x_64) ;  /* 0x0000005c00048947 */ /* 0x004fea0003800000 */
.L_x_160:
[----:B------:R-:W-:Y:S01]  /*37a0*/  NOP ;  /* 0x0000000000007918 */ /* 0x000fe20000000000 */
[----:B-1----:R-:W1:Y:S01]  /*37b0*/  LDS R0, [UR4+0x14] ;  /* 0x00001404ff007984 */ /* 0x002e620008000800 */
[----:B------:R-:W-:Y:S01]  /*37c0*/  ULOP3.LUT UR6, UR16, 0xffff, URZ, 0xc0, !UPT ;  /* 0x0000ffff10067892 */ /* 0x000fe2000f8ec0ff */
[----:B------:R-:W-:Y:S01]  /*37d0*/  UMOV UR8, 0xffff ;  /* 0x0000ffff00087882 */ /* 0x000fe20000000000 */
[----:B------:R-:W-:Y:S02]  /*37e0*/  UMOV UR5, 0x1 ;  /* 0x0000000100057882 */ /* 0x000fe40000000000 */
[----:B------:R-:W-:-:S04]  /*37f0*/  USHF.R.U32.HI UR6, URZ, 0x5, UR6 ;  /* 0x00000005ff067899 */ /* 0x000fc80008011606 */
[----:B------:R-:W-:Y:S02]  /*3800*/  USHF.L.U32 UR8, UR8, UR6, URZ ;  /* 0x0000000608087299 */ /* 0x000fe400080006ff */
[----:B------:R-:W-:-:S04]  /*3810*/  USHF.L.U32 UR5, UR5, UR6, URZ ;  /* 0x0000000605057299 */ /* 0x000fc800080006ff */
[----:B-1----:R-:W-:-:S04]  /*3820*/  LOP3.LUT R0, R0, UR8, RZ, 0xc0, !PT ;  /* 0x0000000800007c12 */ /* 0x002fc8000f8ec0ff */
[----:B------:R-:W-:-:S13]  /*3830*/  ISETP.NE.AND P0, PT, R0, UR8, PT ;  /* 0x0000000800007c0c */ /* 0x000fda000bf05270 */
[----:B------:R-:W-:Y:S05]  /*3840*/  @P0 BRA `(.L_x_65) ;  /* 0x0000000000580947 */ /* 0x000fea0003800000 */
[----:B------:R-:W1:Y:S02]  /*3850*/  LDS R0, [UR4+0x18] ;  /* 0x00001804ff007984 */ /* 0x000e640008000800 */
[----:B-1----:R-:W-:-:S04]  /*3860*/  LOP3.LUT R0, R0, UR5, RZ, 0xc0, !PT ;  /* 0x0000000500007c12 */ /* 0x002fc8000f8ec0ff */
[----:B------:R-:W-:-:S13]  /*3870*/  ISETP.NE.AND P0, PT, R0, UR5, PT ;  /* 0x0000000500007c0c */ /* 0x000fda000bf05270 */
[----:B------:R-:W-:Y:S05]  /*3880*/  @P0 BRA `(.L_x_66) ;  /* 0x00000000003c0947 */ /* 0x000fea0003800000 */
[----:B------:R-:W1:Y:S01]  /*3890*/  S2R R2, SR_LANEID ;  /* 0x0000000000027919 */ /* 0x000e620000000000 */
[----:B------:R-:W-:Y:S01]  /*38a0*/  ULOP3.LUT UR8, URZ, UR8, URZ, 0x33, !UPT ;  /* 0x00000008ff087292 */ /* 0x000fe2000f8e33ff */
[----:B------:R-:W-:Y:S02]  /*38b0*/  VOTEU.ANY UR7, UPT, PT ;  /* 0x0000000000077886 */ /* 0x000fe400038e0100 */
[----:B------:R-:W-:-:S03]  /*38c0*/  UFLO.U32 UR7, UR7 ;  /* 0x00000007000772bd */ /* 0x000fc600080e0000 */
[----:B------:R-:W-:-:S04]  /*38d0*/  IMAD.U32 R0, RZ, RZ, UR8 ;  /* 0x00000008ff007e24 */ /* 0x000fc8000f8e00ff */
[----:B------:R2:W4:Y:S02]  /*38e0*/  REDUX UR6, R0 ;  /* 0x00000000000673c4 */ /* 0x0005240000000000 */
[----:B------:R1:W-:Y:S02]  /*38f0*/  UTCATOMSWS.AND URZ, UR8 ;  /* 0x0000000800ff79e3 */ /* 0x0003e40008000000 */
[----:B-1----:R-:W-:Y:S02]  /*3900*/  ISETP.EQ.U32.AND P0, PT, R2, UR7, PT ;  /* 0x0000000702007c0c */ /* 0x002fe4000bf02070 */
[----:B--2---:R-:W-:Y:S02]  /*3910*/  LOP3.LUT R0, RZ, UR5, RZ, 0x33, !PT ;  /* 0x00000005ff007c12 */ /* 0x004fe4000f8e33ff */
[----:B----4-:R-:W-:Y:S02]  /*3920*/  MOV R2, UR6 ;  /* 0x0000000600027c02 */ /* 0x010fe40008000f00 */
[----:B------:R-:W1:Y:S07]  /*3930*/  REDUX UR5, R0 ;  /* 0x00000000000573c4 */ /* 0x000e6e0000000000 */
[----:B------:R2:W-:Y:S01]  /*3940*/  @P0 ATOMS.AND RZ, [UR4+0x14], R2 ;  /* 0x00001402ffff098c */ /* 0x0005e2000a800004 */
[----:B-1----:R-:W-:-:S05]  /*3950*/  IMAD.U32 R0, RZ, RZ, UR5 ;  /* 0x00000005ff007e24 */ /* 0x002fca000f8e00ff */
[----:B------:R2:W-:Y:S01]  /*3960*/  @P0 ATOMS.AND RZ, [UR4+0x18], R0 ;  /* 0x00001800ffff098c */ /* 0x0005e2000a800004 */
[----:B------:R-:W-:Y:S05]  /*3970*/  BRA `(.L_x_67) ;  /* 0x0000000000147947 */ /* 0x000fea0003800000 */
.L_x_66:
[----:B------:R-:W-:Y:S02]  /*3980*/  MOV R2, 0x39a0 ;  /* 0x000039a000027802 */ /* 0x000fe40000000f00 */
[----:B---3-5:R-:W-:Y:S05]  /*3990*/  CALL.REL.NOINC `($__internal_0_$__cuda_sm10x_tcgen05_guardrail_trap_col_being_dealloced_not_returned_by_alloc) ;  /* 0x0000005c00ec7944 */ /* 0x028fea0003c00000 */
[----:B------:R-:W-:Y:S05]  /*39a0*/  BRA `(.L_x_67) ;  /* 0x0000000000087947 */ /* 0x000fea0003800000 */
.L_x_65:
[----:B------:R-:W-:Y:S02]  /*39b0*/  MOV R2, 0x39d0 ;  /* 0x000039d000027802 */ /* 0x000fe40000000f00 */
[----:B---3-5:R-:W-:Y:S05]  /*39c0*/  CALL.REL.NOINC `($__internal_2_$__cuda_sm10x_tcgen05_guardrail_trap_unallocated_columns_being_dealloced) ;  /* 0x0000005c00f87944 */ /* 0x028fea0003c00000 */
.L_x_67:
[----:B------:R-:W-:Y:S01]  /*39d0*/  NOP ;  /* 0x0000000000007918 */ /* 0x000fe20000000000 */
[----:B------:R-:W-:Y:S05]  /*39e0*/  EXIT ;  /* 0x000000000000794d */ /* 0x000fea0003800000 */
.L_x_49:
[----:B------:R-:W-:-:S09]  /*39f0*/  UISETP.NE.OR UP2, UPT, UR8, 0x3, !UP2 ;  /* 0x000000030800788c */ /* 0x000fd2000d745670 */
[----:B------:R-:W-:Y:S05]  /*3a00*/  BRA.U UP2, `(.L_x_68) ;  /* 0x0000001102087547 */ /* 0x000fea000b800000 */
[----:B------:R-:W1:Y:S01]  /*3a10*/  LDC R0, c[0x0][0xb30] ;  /* 0x0002cc00ff007b82 */ /* 0x000e620000000800 */
[----:B------:R-:W2:Y:S01]  /*3a20*/  LDCU.64 UR8, c[0x0][0x888] ;  /* 0x00011100ff0877ac */ /* 0x000ea20008000a00 */
[----:B------:R-:W-:Y:S02]  /*3a30*/  HFMA2 R27, -RZ, RZ, 0, 0 ;  /* 0x00000000ff1b7431 */ /* 0x000fe400000001ff */
[----:B------:R-:W-:Y:S01]  /*3a40*/  IMAD.MOV.U32 R29, RZ, RZ, 0x1 ;  /* 0x00000001ff1d7424 */ /* 0x000fe200078e00ff */
[----:B------:R-:W-:Y:S01]  /*3a50*/  MOV R25, 0x2000 ;  /* 0x0000200000197802 */ /* 0x000fe20000000f00 */
[----:B------:R-:W4:Y:S01]  /*3a60*/  LDCU.64 UR4, c[0x0][0x890] ;  /* 0x00011200ff0477ac */ /* 0x000f220008000a00 */
[----:B------:R-:W-:Y:S01]  /*3a70*/  IMAD.MOV.U32 R28, RZ, RZ, RZ ;  /* 0x000000ffff1c7224 */ /* 0x000fe200078e00ff */
[----:B------:R-:W3:Y:S01]  /*3a80*/  LDC R24, c[0x0][0x370] ;  /* 0x0000dc00ff187b82 */ /* 0x000ee20000000800 */
[----:B------:R-:W-:Y:S01]  /*3a90*/  UMOV UR7, 0x400 ;  /* 0x0000040000077882 */ /* 0x000fe20000000000 */
[----:B------:R-:W-:-:S02]  /*3aa0*/  UPLOP3.LUT UP1, UPT, UPT, UPT, UPT, 0x40, 0x4 ;  /* 0x000000000004789c */ /* 0x000fc40003f2e870 */
[----:B------:R-:W-:-:S04]  /*3ab0*/  ULEA UR7, UR37, UR7, 0x18 ;  /* 0x0000000725077291 */ /* 0x000fc8000f8ec0ff */
[----:B------:R-:W3:Y:S01]  /*3ac0*/  LDC R3, c[0x0][0xb0c] ;  /* 0x0002c300ff037b82 */ /* 0x000ee20000000800 */
[----:B------:R-:W-:Y:S02]  /*3ad0*/  UIADD3 UR13, UPT, UPT, UR7, 0x68, URZ ;  /* 0x00000068070d7890 */ /* 0x000fe4000fffe0ff */
[----:B--2---:R-:W-:Y:S02]  /*3ae0*/  UISETP.NE.U32.AND UP2, UPT, UR8, URZ, UPT ;  /* 0x000000ff0800728c */ /* 0x004fe4000bf45070 */
[----:B------:R-:W-:Y:S02]  /*3af0*/  UIADD3 UR33, UPT, UPT, UR7, 0x50, URZ ;  /* 0x0000005007217890 */ /* 0x000fe4000fffe0ff */
[----:B----4-:R-:W-:Y:S01]  /*3b00*/  UISETP.NE.U32.AND UP3, UPT, UR4, URZ, UPT ;  /* 0x000000ff0400728c */ /* 0x010fe2000bf65070 */
[----:B------:R-:W2:Y:S01]  /*3b10*/  LDC R18, c[0x0][0xb20] ;  /* 0x0002c800ff127b82 */ /* 0x000ea20000000800 */
[----:B-1----:R-:W-:Y:S01]  /*3b20*/  ISETP.NE.AND P1, PT, R0, 0x1, PT ;  /* 0x000000010000780c */ /* 0x002fe20003f25270 */
[----:B------:R-:W-:-:S02]  /*3b30*/  UISETP.NE.AND.EX UP2, UPT, UR9, URZ, UPT, UP2 ;  /* 0x000000ff0900728c */ /* 0x000fc4000bf45320 */
[----:B------:R-:W-:Y:S02]  /*3b40*/  UIADD3 UR25, UPT, UPT, UR7, 0x58, URZ ;  /* 0x0000005807197890 */ /* 0x000fe4000fffe0ff */
[----:B------:R-:W-:Y:S02]  /*3b50*/  UIADD3 UR17, UPT, UPT, UR7, 0x60, URZ ;  /* 0x0000006007117890 */ /* 0x000fe4000fffe0ff */
[----:B------:R-:W1:Y:S01]  /*3b60*/  LDC.64 R30, c[0x0][0x348] ;  /* 0x0000d200ff1e7b82 */ /* 0x000e620000000a00 */
[----:B------:R-:W-:Y:S02]  /*3b70*/  UPRMT UR13, UR37, 0x654, UR13 ;  /* 0x00000654250d7896 */ /* 0x000fe4000800000d */
[----:B------:R-:W-:-:S05]  /*3b80*/  UISETP.NE.AND.EX UP3, UPT, UR5, URZ, UPT, UP3 ;  /* 0x000000ff0500728c */ /* 0x000fca000bf65330 */
[----:B------:R-:W4:Y:S08]  /*3b90*/  LDC.64 R16, c[0x0][0xb10] ;  /* 0x0002c400ff107b82 */ /* 0x000f300000000a00 */
[----:B------:R-:W1:Y:S08]  /*3ba0*/  LDC.64 R6, c[0x0][0xb18] ;  /* 0x0002c600ff067b82 */ /* 0x000e700000000a00 */
[----:B------:R-:W1:Y:S08]  /*3bb0*/  LDC.64 R4, c[0x0][0xb28] ;  /* 0x0002ca00ff047b82 */ /* 0x000e700000000a00 */
[----:B--23--:R-:W1:Y:S02]  /*3bc0*/  LDC R19, c[0x0][0x374] ;  /* 0x0000dd00ff137b82 */ /* 0x00ce640000000800 */
.L_x_79:
[C---:B------:R-:W-:Y:S02]  /*3bd0*/  LEA R0, R28.reuse, UR7, 0x3 ;  /* 0x000000071c007c11 */ /* 0x040fe4000f8e18ff */
[----:B------:R-:W-:Y:S02]  /*3be0*/  SHF.L.U32 R2, R27, 0x1f, RZ ;  /* 0x0000001f1b027819 */ /* 0x000fe400000006ff */
[----:B------:R-:W-:Y:S02]  /*3bf0*/  LEA R20, R28, UR7, 0x4 ;  /* 0x000000071c147c11 */ /* 0x000fe4000f8e20ff */
[----:B--2---:R-:W2:Y:S02]  /*3c00*/  SYNCS.PHASECHK.TRANS64.TRYWAIT P0, [R0+URZ+0xa0], R2 ;  /* 0x0000a002000075a7 */ /* 0x004ea400080011ff */
[----:B--2---:R-:W-:Y:S05]  /*3c10*/  @!P0 BRA `(.L_x_69) ;  /* 0x0000005400fc8947 */ /* 0x004fea0003800000 */
.L_x_161:
[----:B------:R-:W-:Y:S01]  /*3c20*/  ISETP.GE.AND P0, PT, R40, 0x1, PT ;  /* 0x000000012800780c */ /* 0x000fe20003f06270 */
[----:B------:R-:W3:Y:S01]  /*3c30*/  LDS.128 R20, [R20+0x130] ;  /* 0x0001300014147984 */ /* 0x000ee20000000c00 */
[----:B--2---:R-:W-:Y:S01]  /*3c40*/  VIADD R0, R0, 0xb0 ;  /* 0x000000b000007836 */ /* 0x004fe20000000000 */
[----:B------:R-:W-:Y:S01]  /*3c50*/  @!PT LDS RZ, [RZ] ;  /* 0x00000000fffff984 */ /* 0x000fe20000000800 */
[----:B------:R-:W-:Y:S01]  /*3c60*/  @!PT LDS RZ, [RZ] ;  /* 0x00000000fffff984 */ /* 0x000fe20000000800 */
[----:B------:R-:W-:Y:S01]  /*3c70*/  @!PT LDS RZ, [RZ] ;  /* 0x00000000fffff984 */ /* 0x000fe20000000800 */
[----:B------:R-:W-:Y:S01]  /*3c80*/  @!PT LDS RZ, [RZ] ;  /* 0x00000000fffff984 */ /* 0x000fe20000000800 */
[----:B------:R2:W-:Y:S06]  /*3c90*/  MEMBAR.ALL.CTA ;  /* 0x0000000000007992 */ /* 0x0005ec0000008000 */
[----:B--2---:R-:W2:Y:S01]  /*3ca0*/  FENCE.VIEW.ASYNC.S ;  /* 0x00000000000073c6 */ /* 0x004ea20000000000 */
[----:B------:R-:W-:Y:S04]  /*3cb0*/  PRMT R0, RZ, 0x654, R0 ;  /* 0x00000654ff007816 */ /* 0x000fe80000000000 */
[----:B--2---:R2:W-:Y:S01]  /*3cc0*/  SYNCS.ARRIVE.TRANS64.RED.A1T0 RZ, [R0+URZ], RZ ;  /* 0x000000ff00ff79a7 */ /* 0x0045e200081004ff */
[----:B---3--:R-:W-:Y:S11]  /*3cd0*/  LOP3.LUT P3, RZ, R22, 0x1, RZ, 0xc0, !PT ;  /* 0x0000000116ff7812 */ /* 0x008ff6000786c0ff */
[----:B------:R-:W-:Y:S02]  /*3ce0*/  @!UPT UIADD3 URZ, UPT, UPT, URZ, URZ, URZ ;  /* 0x000000fffffff290 */ /* 0x000fe4000fffe0ff */
[----:B------:R-:W-:Y:S02]  /*3cf0*/  @P3 MOV R11, R20 ;  /* 0x00000014000b3202 */ /* 0x000fe40000000f00 */
[----:B------:R-:W-:Y:S01]  /*3d00*/  @P3 LOP3.LUT R10, R21, 0xffff, RZ, 0xc0, !PT ;  /* 0x0000ffff150a3812 */ /* 0x000fe200078ec0ff */
[----:B--2---:R-:W-:Y:S06]  /*3d10*/  @!P0 BRA `(.L_x_70) ;  /* 0x0000000000a48947 */ /* 0x004fec0003800000 */
[-C--:B-1----:R-:W-:Y:S01]  /*3d20*/  IMAD.HI.U32 R0, R19, R7.reuse, RZ ;  /* 0x0000000713007227 */ /* 0x082fe200078e00ff */
[----:B------:R-:W-:Y:S02]  /*3d30*/  ISETP.NE.AND P0, PT, R6, 0x1, PT ;  /* 0x000000010600780c */ /* 0x000fe40003f05270 */
[----:B------:R-:W-:Y:S01]  /*3d40*/  ISETP.NE.AND P2, PT, R40, 0x1, PT ;  /* 0x000000012800780c */ /* 0x000fe20003f45270 */
[----:B----4-:R-:W-:Y:S01]  /*3d50*/  IMAD.HI.U32 R9, R24, R16, RZ ;  /* 0x0000001018097227 */ /* 0x010fe200078e00ff */
[----:B------:R-:W-:Y:S02]  /*3d60*/  SHF.R.U32.HI R0, RZ, R18, R0 ;  /* 0x00000012ff007219 */ /* 0x000fe40000011600 */
[----:B------:R-:W-:Y:S01]  /*3d70*/  ISETP.NE.AND P4, PT, R3, 0x1, PT ;  /* 0x000000010300780c */ /* 0x000fe20003f85270 */
[----:B------:R-:W-:Y:S01]  /*3d80*/  IMAD.HI.U32 R13, R10, R7, RZ ;  /* 0x000000070a0d7227 */ /* 0x000fe200078e00ff */
[----:B------:R-:W-:Y:S02]  /*3d90*/  SHF.R.U32.HI R9, RZ, R17, R9 ;  /* 0x00000011ff097219 */ /* 0x000fe40000011609 */
[----:B------:R-:W-:Y:S01]  /*3da0*/  SEL R0, R19, R0, !P0 ;  /* 0x0000000013007207 */ /* 0x000fe20004000000 */
[----:B------:R-:W-:Y:S01]  /*3db0*/  IMAD.HI.U32 R12, R11, R16, RZ ;  /* 0x000000100b0c7227 */ /* 0x000fe200078e00ff */
[----:B------:R-:W-:Y:S03]  /*3dc0*/  SEL R9, R24, R9, !P4 ;  /* 0x0000000918097207 */ /* 0x000fe60006000000 */
[-C--:B------:R-:W-:Y:S01]  /*3dd0*/  IMAD.HI.U32 R8, R0, R4.reuse, RZ ;  /* 0x0000000400087227 */ /* 0x080fe200078e00ff */
[----:B------:R-:W-:Y:S03]  /*3de0*/  SHF.R.U32.HI R12, RZ, R17, R12 ;  /* 0x00000011ff0c7219 */ /* 0x000fe6000001160c */
[----:B------:R-:W-:Y:S01]  /*3df0*/  IMAD.HI.U32 R2, R9, R4, RZ ;  /* 0x0000000409027227 */ /* 0x000fe200078e00ff */
[-C--:B------:R-:W-:Y:S02]  /*3e00*/  @P2 SHF.R.U32.HI R0, RZ, R5.reuse, R8 ;  /* 0x00000005ff002219 */ /* 0x080fe40000011608 */
[----:B------:R-:W-:Y:S02]  /*3e10*/  SHF.R.U32.HI R8, RZ, R18, R13 ;  /* 0x00000012ff087219 */ /* 0x000fe4000001160d */
[----:B------:R-:W-:Y:S01]  /*3e20*/  @P2 SHF.R.U32.HI R9, RZ, R5, R2 ;  /* 0x00000005ff092219 */ /* 0x000fe20000011602 */
[----:B------:R-:W-:Y:S01]  /*3e30*/  IMAD R0, R40, R0, RZ ;  /* 0x0000000028007224 */ /* 0x000fe200078e02ff */
[----:B------:R-:W-:Y:S02]  /*3e40*/  SEL R8, R10, R8, !P0 ;  /* 0x000000080a087207 */ /* 0x000fe40004000000 */
[----:B------:R-:W-:Y:S01]  /*3e50*/  SEL R2, R11, R12, !P4 ;  /* 0x0000000c0b027207 */ /* 0x000fe20006000000 */
[----:B------:R-:W-:Y:S01]  /*3e60*/  IMAD R12, R40, R9, RZ ;  /* 0x00000009280c7224 */ /* 0x000fe200078e02ff */
[C---:B------:R-:W-:Y:S01]  /*3e70*/  ISETP.GE.AND P0, PT, R8.reuse, R0, PT ;  /* 0x000000000800720c */ /* 0x040fe20003f06270 */
[----:B------:R-:W-:Y:S03]  /*3e80*/  IMAD.HI.U32 R0, R8, R4, RZ ;  /* 0x0000000408007227 */ /* 0x000fe600078e00ff */
[----:B------:R-:W-:Y:S02]  /*3e90*/  ISETP.GE.OR P0, PT, R2, R12, P0 ;  /* 0x0000000c0200720c */ /* 0x000fe40000706670 */
[-C--:B------:R-:W-:Y:S04]  /*3ea0*/  SHF.R.U32.HI R0, RZ, R5.reuse, R0 ;  /* 0x00000005ff007219 */ /* 0x080fe80000011600 */
[----:B------:R-:W-:Y:S05]  /*3eb0*/  SEL R13, R8, R0, !P2 ;  /* 0x00000000080d7207 */ /* 0x000fea0005000000 */
[----:B------:R-:W-:Y:S02]  /*3ec0*/  IMAD.MOV R12, RZ, RZ, -R13 ;  /* 0x000000ffff0c7224 */ /* 0x000fe400078e0a0d */
[----:B------:R-:W-:Y:S04]  /*3ed0*/  @!P0 IMAD.HI.U32 R0, R2, R4, RZ ;  /* 0x0000000402008227 */ /* 0x000fe800078e00ff */
[----:B------:R-:W-:Y:S01]  /*3ee0*/  IMAD R12, R40, R12, R8 ;  /* 0x0000000c280c7224 */ /* 0x000fe200078e0208 */
[----:B------:R-:W-:Y:S04]  /*3ef0*/  @!P0 SHF.R.U32.HI R0, RZ, R5, R0 ;  /* 0x00000005ff008219 */ /* 0x000fe80000011600 */
[----:B------:R-:W-:Y:S04]  /*3f00*/  @!P0 SEL R0, R2, R0, !P2 ;  /* 0x0000000002008207 */ /* 0x000fe80005000000 */
[----:B------:R-:W-:Y:S01]  /*3f10*/  @!P0 IADD3 R13, PT, PT, R13, -R0, RZ ;  /* 0x800000000d0d8210 */ /* 0x000fe20007ffe0ff */
[----:B------:R-:W-:Y:S01]  /*3f20*/  @!P0 IMAD R0, R9, R12, R0 ;  /* 0x0000000c09008224 */ /* 0x000fe200078e0200 */
[----:B------:R-:W-:Y:S01]  /*3f30*/  IADD3 R9, PT, PT, -R8, RZ, RZ ;  /* 0x000000ff08097210 */ /* 0x000fe20007ffe1ff */
[--C-:B------:R-:W-:Y:S02]  /*3f40*/  IMAD.MOV R12, RZ, RZ, -R2.reuse ;  /* 0x000000ffff0c7224 */ /* 0x100fe400078e0a02 */
[----:B------:R-:W-:Y:S02]  /*3f50*/  @!P0 IMAD R8, R13, R40, R2 ;  /* 0x000000280d088224 */ /* 0x000fe400078e0202 */
[----:B------:R-:W-:Y:S02]  /*3f60*/  @!P0 IMAD.MOV.U32 R2, RZ, RZ, R0 ;  /* 0x000000ffff028224 */ /* 0x000fe400078e0000 */
[----:B------:R-:W-:Y:S02]  /*3f70*/  IMAD R11, R3, R12, R11 ;  /* 0x0000000c030b7224 */ /* 0x000fe400078e020b */
[----:B------:R-:W-:Y:S02]  /*3f80*/  IMAD R10, R6, R9, R10 ;  /* 0x00000009060a7224 */ /* 0x000fe400078e020a */
[----:B------:R-:W-:Y:S02]  /*3f90*/  IMAD R11, R2, R3, R11 ;  /* 0x00000003020b7224 */ /* 0x000fe400078e020b */
[----:B------:R-:W-:Y:S02]  /*3fa0*/  IMAD R10, R8, R6, R10 ;  /* 0x00000006080a7224 */ /* 0x000fe400078e020a */
.L_x_70:
[----:B------:R-:W-:Y:S05]  /*3fb0*/  BRA.U UP1, `(.L_x_71) ;  /* 0x0000000101107547 */ /* 0x000fea000b800000 */
[----:B------:R-:W-:Y:S04]  /*3fc0*/  MOV R2, UR6 ;  /* 0x0000000600027c02 */ /* 0x000fe80008000f00 */
[----:B------:R-:W-:Y:S04]  /*3fd0*/  SHF.L.U32 R2, R2, 0x1f, RZ ;  /* 0x0000001f02027819 */ /* 0x000fe800000006ff */
[----:B------:R-:W2:Y:S02]  /*3fe0*/  SYNCS.PHASECHK.TRANS64.TRYWAIT P0, [UR7+0x98], R2 ;  /* 0x00009802ff0075a7 */ /* 0x000ea40008001107 */
[----:B--2---:R-:W-:Y:S05]  /*3ff0*/  @!P0 BRA `(.L_x_72) ;  /* 0x0000005400188947 */ /* 0x004fea0003800000 */
.L_x_71:
[----:B------:R-:W-:Y:S02]  /*4000*/  R2UR UR35, R15 ;  /* 0x000000000f2372ca */ /* 0x000fe400000e0000 */
[----:B------:R-:W-:Y:S02]  /*4010*/  R2UR UR34, R14 ;  /* 0x000000000e2272ca */ /* 0x000fe400000e0000 */
[----:B------:R-:W-:Y:S02]  /*4020*/  ISETP.NE.U32.AND P2, PT, RZ, UR4, PT ;  /* 0x00000004ff007c0c */ /* 0x000fe4000bf45070 */
[----:B------:R-:W-:Y:S02]  /*4030*/  SHF.L.U32 R14, R29, 0x1f, RZ ;  /* 0x0000001f1d0e7819 */ /* 0x000fe400000006ff */
[----:B------:R-:W-:Y:S05]  /*4040*/  ISETP.NE.AND.EX P2, PT, RZ, UR5, PT, P2 ;  /* 0x00000005ff007c0c */ /* 0x000fea000bf45320 */
[----:B------:R-:W-:Y:S02]  /*4050*/  USHF.L.U32 UR35, UR35, 0x7, URZ ;  /* 0x0000000723237899 */ /* 0x000fe400080006ff */
[----:B------:R-:W-:Y:S01]  /*4060*/  USHF.L.U32 UR34, UR34, 0x7, URZ ;  /* 0x0000000722227899 */ /* 0x000fe200080006ff */
[----:B------:R-:W-:Y:S11]  /*4070*/  BRA.U !UP3, `(.L_x_73) ;  /* 0x000000010b347547 */ /* 0x000ff6000b800000 */
[----:B------:R-:W-:Y:S01]  /*4080*/  UPLOP3.LUT UP0, UPT, UPT, UPT, UP2, 0x80, 0x8 ;  /* 0x000000000008789c */ /* 0x000fe20003f0f020 */
[----:B--2---:R-:W-:Y:S02]  /*4090*/  HFMA2 R0, -RZ, RZ, 0, 5.9604644775390625e-08 ;  /* 0x00000001ff007431 */ /* 0x004fe400000001ff */
[----:B------:R-:W-:Y:S03]  /*40a0*/  IMAD.MOV.U32 R88, RZ, RZ, 0x1 ;  /* 0x00000001ff587424 */ /* 0x000fe600078e00ff */
[----:B------:R-:W-:Y:S05]  /*40b0*/  PLOP3.LUT P0, PT, PT, PT, UP0, 0x80, 0x8 ;  /* 0x000000000008781c */ /* 0x000fea0003f0f008 */
[----:B------:R-:W2:Y:S01]  /*40c0*/  @UP0 LDCU.64 UR10, c[0x0][0x888] ;  /* 0x00011100ff0a07ac */ /* 0x000ea20008000a00 */
[----:B------:R-:W-:Y:S07]  /*40d0*/  @UP0 UIMAD UR8, UR36, UR4, URZ ;  /* 0x00000004240802a4 */ /* 0x000fee000f8e02ff */
[----:B------:R-:W-:Y:S01]  /*40e0*/  @!P0 PRMT R88, R0, 0x7610, R88 ;  /* 0x0000761000588816 */ /* 0x000fe20000000058 */
[----:B--2---:R-:W-:Y:S03]  /*40f0*/  @UP0 UIMAD.WIDE UR10, UR8, 0x4, UR10 ;  /* 0x00000004080a08a5 */ /* 0x004fe6000f8e020a */
[----:B------:R-:W2:Y:S03]  /*4100*/  @!UP0 LDCU UR8, c[0x0][0x880] ;  /* 0x00011000ff0887ac */ /* 0x000ea60008000800 */
[----:B------:R-:W-:Y:S01]  /*4110*/  IMAD.U32 R8, RZ, RZ, UR10 ;  /* 0x0000000aff087e24 */ /* 0x000fe2000f8e00ff */
[----:B------:R-:W-:Y:S05]  /*4120*/  MOV R9, UR11 ;  /* 0x0000000b00097c02 */ /* 0x000fea0008000f00 */
[----:B-----5:R3:W5:Y:S02]  /*4130*/  @P0 LDG.E R49, desc[UR46][R8.64] ;  /* 0x0000002e08310981 */ /* 0x020764000c1e1900 */
[----:B--23--:R-:W-:Y:S07]  /*4140*/  @!P0 IMAD.U32 R49, RZ, RZ, UR8 ;  /* 0x00000008ff318e24 */ /* 0x00cfee000f8e00ff */
.L_x_73:
[----:B-----5:R-:W-:Y:S01]  /*4150*/  @!P2 FSETP.EQ.AND P0, PT, R49, RZ, PT ;  /* 0x000000ff3100a20b */ /* 0x020fe20003f02000 */
[----:B------:R-:W-:Y:S01]  /*4160*/  @!UPT UIADD3 URZ, UPT, UPT, URZ, URZ, URZ ;  /* 0x000000fffffff290 */ /* 0x000fe2000fffe0ff */
[----:B------:R-:W-:Y:S11]  /*4170*/  @!P2 BRA `(.L_x_74) ;  /* 0x000000000014a947 */ /* 0x000ff60003800000 */
[----:B------:R-:W-:Y:S02]  /*4180*/  LOP3.LUT P2, RZ, R88, 0xff, RZ, 0xc0, !PT ;  /* 0x000000ff58ff7812 */ /* 0x000fe4000784c0ff */
[----:B------:R-:W-:Y:S04]  /*4190*/  PLOP3.LUT P0, PT, PT, PT, UP0, 0x80, 0x8 ;  /* 0x000000000008781c */ /* 0x000fe80003f0f008 */
[----:B------:R-:W-:Y:S07]  /*41a0*/  PLOP3.LUT P0, PT, P0, PT, PT, 0x8, 0x80 ;  /* 0x000000000080781c */ /* 0x000fee000070e170 */
[----:B------:R-:W-:Y:S11]  /*41b0*/  @P2 FSETP.EQ.AND P0, PT, R49, RZ, PT ;  /* 0x000000ff3100220b */ /* 0x000ff60003f02000 */
[----:B------:R-:W-:Y:S02]  /*41c0*/  @!UPT UIADD3 URZ, UPT, UPT, URZ, URZ, URZ ;  /* 0x000000fffffff290 */ /* 0x000fe4000fffe0ff */
.L_x_74:
[----:B------:R-:W3:Y:S01]  /*41d0*/  SYNCS.PHASECHK.TRANS64.TRYWAIT P2, [UR7+0x70], R14 ;  /* 0x0000700eff0075a7 */ /* 0x000ee20008041107 */
[----:B------:R-:W-:Y:S04]  /*41e0*/  ELECT P4, URZ, PT ;  /* 0x0000000000ff782f */ /* 0x000fe80003880000 */
[----:B------:R-:W-:Y:S11]  /*41f0*/  PLOP3.LUT P4, PT, P0, P4, PT, 0xf2, 0x2f ;  /* 0x00000000002f781c */ /* 0x000ff60000789e72 */
[----:B------:R-:W-:Y:S02]  /*4200*/  @!UPT UIADD3 URZ, UPT, UPT, URZ, URZ, URZ ;  /* 0x000000fffffff290 */ /* 0x000fe4000fffe0ff */
[----:B-1----:R-:W-:Y:S05]  /*4210*/  @!P4 IADD3 R8, P0, PT, R30, 0x580, RZ ;  /* 0x000005801e08c810 */ /* 0x002fea0007f1e0ff */
[----:B--2---:R-:W-:Y:S01]  /*4220*/  @!P4 IMAD.X R2, RZ, RZ, R31, P0 ;  /* 0x000000ffff02c224 */ /* 0x004fe200000e061f */
[----:B---3--:R-:W-:Y:S07]  /*4230*/  @!P2 BRA `(.L_x_75) ;  /* 0x0000005000a0a947 */ /* 0x008fee0003800000 */
.L_x_164:
[----:B------:R-:W-:Y:S01]  /*4240*/  @!P4 R2UR UR8, R2 ;  /* 0x000000000208c2ca */ /* 0x000fe200000e0000 */
[----:B------:R-:W-:Y:S01]  /*4250*/  VOTEU.ALL UP1, P4 ;  /* 0x0000000000ff7886 */ /* 0x000fe20002020000 */
[----:B------:R-:W-:Y:S01]  /*4260*/  @!P4 R2UR UR9, R8 ;  /* 0x000000000809c2ca */ /* 0x000fe200000e0000 */
[----:B-1----:R-:W-:Y:S01]  /*4270*/  @!P4 IMAD.MOV.U32 R0, RZ, RZ, 0x2000 ;  /* 0x00002000ff00c424 */ /* 0x002fe200078e00ff */
[----:B------:R-:W-:Y:S01]  /*4280*/  UMOV UR10, 0x0 ;  /* 0x00000000000a7882 */ /* 0x000fe20000000000 */
[----:B------:R-:W-:Y:S01]  /*4290*/  UMOV UR11, 0x10000000 ;  /* 0x10000000000b7882 */ /* 0x000fe20000000000 */
[----:B------:R-:W-:Y:S01]  /*42a0*/  @!UP1 UIADD3 UR32, UPT, UPT, UR7, 0x200, URZ ;  /* 0x0000020007209890 */ /* 0x000fe2000fffe0ff */
[----:B------:R-:W-:Y:S06]  /*42b0*/  VOTEU.ALL UP1, P4 ;  /* 0x0000000000ff7886 */ /* 0x000fec0002020000 */
[----:B------:R-:W-:Y:S01]  /*42c0*/  IMAD.U32 R9, RZ, RZ, UR8 ;  /* 0x00000008ff097e24 */ /* 0x000fe2000f8e00ff */
[----:B------:R-:W-:Y:S01]  /*42d0*/  UPRMT UR8, UR37, 0x654, UR33 ;  /* 0x0000065425087896 */ /* 0x000fe20008000021 */
[----:B------:R-:W-:Y:S03]  /*42e0*/  IMAD.U32 R8, RZ, RZ, UR9 ;  /* 0x00000009ff087e24 */ /* 0x000fe6000f8e00ff */
[----:B------:R-:W-:Y:S02]  /*42f0*/  @!P4 R2UR UR15, R9 ;  /* 0x00000000090fc2ca */ /* 0x000fe400000e0000 */
[----:B------:R-:W-:Y:S02]  /*4300*/  @!P4 R2UR UR14, R8 ;  /* 0x00000000080ec2ca */ /* 0x000fe400000e0000 */
[----:B------:R-:W-:Y:S05]  /*4310*/  @!P4 IADD3 R8, P0, PT, R30, 0x580, RZ ;  /* 0x000005801e08c810 */ /* 0x000fea0007f1e0ff */
[----:B------:R-:W-:Y:S06]  /*4320*/  @!P4 IMAD.X R2, RZ, RZ, R31, P0 ;  /* 0x000000ffff02c224 */ /* 0x000fec00000e061f */
[----:B------:R1:W-:Y:S01]  /*4330*/  @!UP1 UTMALDG.3D [UR32], [UR14], desc[UR10] ;  /* 0x00000a200e0095b4 */ /* 0x0003e20008011000 */
[----:B------:R1:W-:Y:S01]  /*4340*/  @!P4 SYNCS.ARRIVE.TRANS64.RED.A0TR RZ, [UR7+0x50], R0 ;  /* 0x00005000ffffc9a7 */ /* 0x0003e20008300407 */
[----:B------:R-:W-:Y:S01]  /*4350*/  SYNCS.ARRIVE.TRANS64.RED.A1T0 RZ, [UR8], RZ ;  /* 0x000000ffffff79a7 */ /* 0x000fe20008100408 */
[----:B------:R-:W2:Y:S02]  /*4360*/  SYNCS.PHASECHK.TRANS64.TRYWAIT P2, [UR7+0x78], R14 ;  /* 0x0000780eff0075a7 */ /* 0x000ea40008041107 */
[----:B-12---:R-:W-:Y:S05]  /*4370*/  @!P2 BRA `(.L_x_76) ;  /* 0x000000500068a947 */ /* 0x006fea0003800000 */
.L_x_166:
[----:B------:R-:W-:Y:S01]  /*4380*/  @!P4 R2UR UR8, R2 ;  /* 0x000000000208c2ca */ /* 0x000fe200000e0000 */
[----:B------:R-:W-:Y:S01]  /*4390*/  VOTEU.ALL UP1, P4 ;  /* 0x0000000000ff7886 */ /* 0x000fe20002020000 */
[----:B------:R-:W-:Y:S01]  /*43a0*/  @!P4 R2UR UR9, R8 ;  /* 0x000000000809c2ca */ /* 0x000fe200000e0000 */
[----:B-1----:R-:W-:Y:S01]  /*43b0*/  @!P4 IMAD.MOV.U32 R0, RZ, RZ, 0x2000 ;  /* 0x00002000ff00c424 */ /* 0x002fe200078e00ff */
[----:B------:R-:W-:Y:S01]  /*43c0*/  UMOV UR10, 0x0 ;  /* 0x00000000000a7882 */ /* 0x000fe20000000000 */
[----:B------:R-:W-:Y:S01]  /*43d0*/  UMOV UR11, 0x10000000 ;  /* 0x10000000000b7882 */ /* 0x000fe20000000000 */
[----:B------:R-:W-:Y:S02]  /*43e0*/  @!UP1 UIADD3 UR26, UPT, UPT, UR34, 0x20, URZ ;  /* 0x00000020221a9890 */ /* 0x000fe4000fffe0ff */
[----:B------:R-:W-:Y:S01]  /*43f0*/  @!UP1 UIADD3 UR24, UPT, UPT, UR7, 0x2200, URZ ;  /* 0x0000220007189890 */ /* 0x000fe2000fffe0ff */
[----:B------:R-:W-:Y:S01]  /*4400*/  VOTEU.ALL UP1, P4 ;  /* 0x0000000000ff7886 */ /* 0x000fe20002020000 */
[----:B------:R-:W-:Y:S01]  /*4410*/  UMOV UR27, UR35 ;  /* 0x00000023001b7c82 */ /* 0x000fe20008000000 */
[----:B------:R-:W-:Y:S02]  /*4420*/  UMOV UR28, UR36 ;  /* 0x00000024001c7c82 */ /* 0x000fe40008000000 */
        /* <DEDUP_REMOVED lines=12> */
.L_x_168:
[----:B------:R-:W2:Y:S01]  /*44f0*/  LDC.64 R12, c[0x0][0xb18] ;  /* 0x0002c600ff0c7b82 */ /* 0x000ea20000000a00 */
[----:B------:R-:W-:Y:S01]  /*4500*/  @!P4 R2UR UR8, R2 ;  /* 0x000000000208c2ca */ /* 0x000fe200000e0000 */
[----:B------:R-:W-:Y:S01]  /*4510*/  VOTEU.ALL UP1, P4 ;  /* 0x0000000000ff7886 */ /* 0x000fe20002020000 */
[----:B------:R-:W-:Y:S01]  /*4520*/  @!P4 R2UR UR9, R8 ;  /* 0x000000000809c2ca */ /* 0x000fe200000e0000 */
[----:B-1----:R-:W-:Y:S01]  /*4530*/  @!P4 IMAD.MOV.U32 R0, RZ, RZ, 0x2000 ;  /* 0x00002000ff00c424 */ /* 0x002fe200078e00ff */
[----:B------:R-:W-:Y:S03]  /*4540*/  UMOV UR10, 0x0 ;  /* 0x00000000000a7882 */ /* 0x000fe60000000000 */
[----:B------:R-:W1:Y:S01]  /*4550*/  @!P1 LDC R2, c[0x0][0xb0c] ;  /* 0x0002c300ff029b82 */ /* 0x000e620000000800 */
[----:B------:R-:W-:Y:S01]  /*4560*/  @!UP1 UIADD3 UR18, UPT, UPT, UR34, 0x40, URZ ;  /* 0x0000004022129890 */ /* 0x000fe2000fffe0ff */
[----:B------:R-:W-:Y:S01]  /*4570*/  @P3 SHF.R.U32.HI R26, RZ, 0x10, R21 ;  /* 0x00000010ff1a3819 */ /* 0x000fe20000011615 */
[----:B------:R-:W-:Y:S01]  /*4580*/  @!UP1 UIADD3 UR16, UPT, UPT, UR7, 0x4200, URZ ;  /* 0x0000420007109890 */ /* 0x000fe2000fffe0ff */
[----:B------:R-:W-:Y:S01]  /*4590*/  VIADD R28, R28, 0x1 ;  /* 0x000000011c1c7836 */ /* 0x000fe20000000000 */
[----:B------:R-:W-:Y:S01]  /*45a0*/  VOTEU.ALL UP1, P4 ;  /* 0x0000000000ff7886 */ /* 0x000fe20002020000 */
[----:B------:R-:W-:Y:S01]  /*45b0*/  UMOV UR11, 0x10000000 ;  /* 0x10000000000b7882 */ /* 0x000fe20000000000 */
[----:B------:R-:W-:Y:S01]  /*45c0*/  UMOV UR19, UR35 ;  /* 0x0000002300137c82 */ /* 0x000fe20008000000 */
[----:B------:R-:W-:Y:S01]  /*45d0*/  IMAD.U32 R9, RZ, RZ, UR8 ;  /* 0x00000008ff097e24 */ /* 0x000fe2000f8e00ff */
[----:B------:R-:W-:Y:S01]  /*45e0*/  UMOV UR20, UR36 ;  /* 0x0000002400147c82 */ /* 0x000fe20008000000 */
[----:B------:R-:W-:Y:S01]  /*45f0*/  IMAD.U32 R8, RZ, RZ, UR9 ;  /* 0x00000009ff087e24 */ /* 0x000fe2000f8e00ff */
[----:B------:R-:W-:Y:S02]  /*4600*/  UPRMT UR8, UR37, 0x654, UR17 ;  /* 0x0000065425087896 */ /* 0x000fe40008000011 */
[----:B------:R-:W-:Y:S02]  /*4610*/  @!P4 R2UR UR15, R9 ;  /* 0x00000000090fc2ca */ /* 0x000fe400000e0000 */
[----:B------:R-:W-:Y:S02]  /*4620*/  @!P4 R2UR UR14, R8 ;  /* 0x00000000080ec2ca */ /* 0x000fe400000e0000 */
[----:B------:R-:W3:Y:S11]  /*4630*/  LDC.64 R8, c[0x0][0xb10] ;  /* 0x0002c400ff087b82 */ /* 0x000ef60000000a00 */
[----:B------:R1:W-:Y:S01]  /*4640*/  @!UP1 UTMALDG.3D [UR16], [UR14], desc[UR10] ;  /* 0x00000a100e0095b4 */ /* 0x0003e20008011000 */
[----:B------:R5:W-:Y:S01]  /*4650*/  @!P4 SYNCS.ARRIVE.TRANS64.RED.A0TR RZ, [UR7+0x60], R0 ;  /* 0x00006000ffffc9a7 */ /* 0x000be20008300407 */
[C---:B---3--:R-:W-:Y:S01]  /*4660*/  @!P1 IMAD.HI.U32 R8, R11.reuse, R8, RZ ;  /* 0x000000080b089227 */ /* 0x048fe200078e00ff */
[----:B--2---:R-:W-:Y:S02]  /*4670*/  @!P1 ISETP.NE.AND P0, PT, R12, 0x1, PT ;  /* 0x000000010c00980c */ /* 0x004fe40003f05270 */
[----:B-1----:R-:W-:Y:S01]  /*4680*/  @!P1 ISETP.NE.AND P2, PT, R2, 0x1, PT ;  /* 0x000000010200980c */ /* 0x002fe20003f45270 */
[----:B------:R-:W-:Y:S01]  /*4690*/  SYNCS.ARRIVE.TRANS64.RED.A1T0 RZ, [UR8], RZ ;  /* 0x000000ffffff79a7 */ /* 0x000fe20008100408 */
[C---:B------:R-:W-:Y:S01]  /*46a0*/  @!P1 IMAD.HI.U32 R13, R10.reuse, R13, RZ ;  /* 0x0000000d0a0d9227 */ /* 0x040fe200078e00ff */
[----:B------:R-:W-:Y:S04]  /*46b0*/  @!P1 SHF.R.U32.HI R8, RZ, R9, R8 ;  /* 0x00000009ff089219 */ /* 0x000fe80000011608 */
[----:B------:R-:W-:Y:S01]  /*46c0*/  @!P1 SEL R8, R11, R8, !P2 ;  /* 0x000000080b089207 */ /* 0x000fe20005000000 */
[----:B------:R-:W1:Y:S01]  /*46d0*/  SYNCS.PHASECHK.TRANS64.TRYWAIT P5, [UR7+0x88], R14 ;  /* 0x0000880eff0075a7 */ /* 0x000e6200080a1107 */
[----:B-----5:R-:W2:Y:S02]  /*46e0*/  @!P1 LDC R0, c[0x0][0xb20] ;  /* 0x0002c800ff009b82 */ /* 0x020ea40000000800 */
[----:B--2---:R-:W-:Y:S04]  /*46f0*/  @!P1 SHF.R.U32.HI R0, RZ, R0, R13 ;  /* 0x00000000ff009219 */ /* 0x004fe8000001160d */
[----:B------:R-:W-:Y:S05]  /*4700*/  @!P1 SEL R9, R10, R0, !P0 ;  /* 0x000000000a099207 */ /* 0x000fea0004000000 */
[----:B------:R-:W-:Y:S02]  /*4710*/  @!P1 IMAD.IADD R0, R9, 0x1, -R8 ;  /* 0x0000000109009824 */ /* 0x000fe400078e0a08 */
[----:B------:R-:W-:Y:S02]  /*4720*/  @!P1 IMAD.IADD R8, R8, 0x1, -R9 ;  /* 0x0000000108089824 */ /* 0x000fe400078e0a09 */
[----:B------:R-:W-:Y:S02]  /*4730*/  @!P1 IMAD R11, R0, R2, R11 ;  /* 0x00000002000b9224 */ /* 0x000fe400078e020b */
[----:B------:R-:W-:Y:S01]  /*4740*/  @!P1 IMAD R10, R8, R12, R10 ;  /* 0x0000000c080a9224 */ /* 0x000fe200078e020a */
[----:B-1----:R-:W-:Y:S06]  /*4750*/  @!P5 BRA `(.L_x_78) ;  /* 0x0000004c00a0d947 */ /* 0x002fec0003800000 */
.L_x_170:
[----:B------:R-:W-:Y:S01]  /*4760*/  @!P4 IADD3 R2, P0, PT, R30, 0x580, RZ ;  /* 0x000005801e02c810 */ /* 0x000fe20007f1e0ff */
[----:B------:R-:W-:Y:S01]  /*4770*/  VOTEU.ALL UP1, P4 ;  /* 0x0000000000ff7886 */ /* 0x000fe20002020000 */
[----:B------:R-:W-:Y:S01]  /*4780*/  UMOV UR18, 0x0 ;  /* 0x0000000000127882 */ /* 0x000fe20000000000 */
[----:B------:R-:W-:Y:S01]  /*4790*/  UMOV UR19, 0x10000000 ;  /* 0x1000000000137882 */ /* 0x000fe20000000000 */
[----:B------:R-:W-:Y:S01]  /*47a0*/  @!P4 R2UR UR9, R2 ;  /* 0x000000000209c2ca */ /* 0x000fe200000e0000 */
[----:B-1----:R-:W-:Y:S01]  /*47b0*/  @!P4 IMAD.X R0, RZ, RZ, R31, P0 ;  /* 0x000000ffff00c224 */ /* 0x002fe200000e061f */
[----:B------:R-:W-:Y:S01]  /*47c0*/  @!UP1 UIADD3 UR10, UPT, UPT, UR34, 0x60, URZ ;  /* 0x00000060220a9890 */ /* 0x000fe2000fffe0ff */
[----:B------:R-:W-:Y:S01]  /*47d0*/  ISETP.NE.AND P0, PT, R28, 0x2, PT ;  /* 0x000000021c00780c */ /* 0x000fe20003f05270 */
[----:B------:R-:W-:Y:S01]  /*47e0*/  UMOV UR11, UR35 ;  /* 0x00000023000b7c82 */ /* 0x000fe20008000000 */
[----:B------:R-:W-:Y:S01]  /*47f0*/  UMOV UR12, UR36 ;  /* 0x00000024000c7c82 */ /* 0x000fe20008000000 */
[----:B------:R-:W-:Y:S01]  /*4800*/  @!P4 R2UR UR8, R0 ;  /* 0x000000000008c2ca */ /* 0x000fe200000e0000 */
[----:B------:R-:W-:Y:S01]  /*4810*/  IMAD.IADD R14, R10, 0x1, R86 ;  /* 0x000000010a0e7824 */ /* 0x000fe200078e0256 */
[----:B------:R-:W-:Y:S01]  /*4820*/  @P3 R2UR UR36, R26 ;  /* 0x000000001a2432ca */ /* 0x000fe200000e0000 */
[----:B------:R-:W-:Y:S01]  /*4830*/  IMAD.IADD R15, R11, 0x1, R87 ;  /* 0x000000010b0f7824 */ /* 0x000fe200078e0257 */
[----:B------:R-:W-:Y:S02]  /*4840*/  SEL R0, RZ, 0x1, P0 ;  /* 0x00000001ff007807 */ /* 0x000fe40000000000 */
[----:B------:R-:W-:Y:S01]  /*4850*/  LOP3.LUT R29, R29, 0x1, RZ, 0x3c, !PT ;  /* 0x000000011d1d7812 */ /* 0x000fe200078e3cff */
[----:B------:R-:W-:Y:S01]  /*4860*/  IMAD.U32 R8, RZ, RZ, UR9 ;  /* 0x00000009ff087e24 */ /* 0x000fe2000f8e00ff */
[----:B------:R-:W-:Y:S01]  /*4870*/  @!UP1 UIADD3 UR9, UPT, UPT, UR7, 0x68, URZ ;  /* 0x0000006807099890 */ /* 0x000fe2000fffe0ff */
[----:B------:R-:W-:Y:S02]  /*4880*/  LOP3.LUT R27, R27, R0, RZ, 0x3c, !PT ;  /* 0x000000001b1b7212 */ /* 0x000fe400078e3cff */
[----:B------:R-:W-:Y:S02]  /*4890*/  SEL R28, R28, RZ, P0 ;  /* 0x000000ff1c1c7207 */ /* 0x000fe40000000000 */
[----:B------:R-:W-:Y:S01]  /*48a0*/  IMAD.U32 R9, RZ, RZ, UR8 ;  /* 0x00000008ff097e24 */ /* 0x000fe2000f8e00ff */
[----:B------:R-:W-:Y:S01]  /*48b0*/  @!P4 R2UR UR14, R8 ;  /* 0x00000000080ec2ca */ /* 0x000fe200000e0000 */
[----:B------:R-:W-:Y:S01]  /*48c0*/  @!UP1 UIADD3 UR8, UPT, UPT, UR7, 0x6200, URZ ;  /* 0x0000620007089890 */ /* 0x000fe2000fffe0ff */
[----:B------:R-:W-:Y:S02]  /*48d0*/  VOTEU.ALL UP1, P4 ;  /* 0x0000000000ff7886 */ /* 0x000fe40002020000 */
[----:B------:R-:W-:Y:S11]  /*48e0*/  @!P4 R2UR UR15, R9 ;  /* 0x00000000090fc2ca */ /* 0x000ff600000e0000 */
[----:B------:R-:W-:Y:S02]  /*48f0*/  @!UPT UIADD3 URZ, UPT, UPT, URZ, URZ, URZ ;  /* 0x000000fffffff290 */ /* 0x000fe4000fffe0ff */
[----:B------:R2:W-:Y:S01]  /*4900*/  @!UP1 UTMALDG.3D [UR8], [UR14], desc[UR18] ;  /* 0x000012080e0095b4 */ /* 0x0005e20008011000 */
[----:B------:R2:W-:Y:S01]  /*4910*/  @!P4 SYNCS.ARRIVE.TRANS64.RED.A0TR RZ, [UR7+0x68], R25 ;  /* 0x00006819ffffc9a7 */ /* 0x0005e20008300407 */
[----:B------:R-:W-:Y:S01]  /*4920*/  UPLOP3.LUT UP1, UPT, UPT, UPT, UPT, 0x80, 0x8 ;  /* 0x000000000008789c */ /* 0x000fe20003f2f070 */
[----:B------:R-:W-:Y:S01]  /*4930*/  SYNCS.ARRIVE.TRANS64.RED.A1T0 RZ, [UR13], RZ ;  /* 0x000000ffffff79a7 */ /* 0x000fe2000810040d */
[----:B------:R-:W-:Y:S09]  /*4940*/  @P3 BRA `(.L_x_79) ;  /* 0xfffffff000a03947 */ /* 0x000ff2000383ffff */
[----:B------:R-:W-:-:S04]  /*4950*/  SHF.L.U32 R2, R29, 0x1f, RZ ;  /* 0x0000001f1d027819 */ /* 0x000fc800000006ff */
[----:B------:R-:W1:Y:S02]  /*4960*/  SYNCS.PHASECHK.TRANS64.TRYWAIT P0, [UR7+0x70], R2 ;  /* 0x00007002ff0075a7 */ /* 0x000e640008001107 */
[----:B-1----:R-:W-:Y:S05]  /*4970*/  @!P0 BRA `(.L_x_80) ;  /* 0x0000004c00308947 */ /* 0x002fea0003800000 */
.L_x_172:
[----:B------:R-:W3:Y:S02]  /*4980*/  SYNCS.PHASECHK.TRANS64.TRYWAIT P0, [UR7+0x78], R2 ;  /* 0x00007802ff0075a7 */ /* 0x000ee40008001107 */
[----:B---3--:R-:W-:Y:S05]  /*4990*/  @!P0 BRA `(.L_x_81) ;  /* 0x0000004c00408947 */ /* 0x008fea0003800000 */
.L_x_174:
[----:B------:R-:W3:Y:S02]  /*49a0*/  SYNCS.PHASECHK.TRANS64.TRYWAIT P0, [UR7+0x80], R2 ;  /* 0x00008002ff0075a7 */ /* 0x000ee40008001107 */
[----:B---3--:R-:W-:Y:S05]  /*49b0*/  @!P0 BRA `(.L_x_82) ;  /* 0x0000004c00508947 */ /* 0x008fea0003800000 */
.L_x_176:
[----:B-1----:R-:W-:-:S07]  /*49c0*/  MOV R0, UR7 ;  /* 0x0000000700007c02 */ /* 0x002fce0008000f00 */
.L_x_83:
[----:B-1----:R-:W-:-:S04]  /*49d0*/  SHF.L.U32 R2, R29, 0x1f, RZ ;  /* 0x0000001f1d027819 */ /* 0x002fc800000006ff */
[----:B------:R1:W3:Y:S03]  /*49e0*/  SYNCS.PHASECHK.TRANS64.TRYWAIT P0, [R0+URZ+0x88], R2 ;  /* 0x00008802000075a7 */ /* 0x0002e600080011ff */
[----:B---3--:R-:W-:Y:S05]  /*49f0*/  @!P0 NANOSLEEP.SYNCS 0x989680 ;  /* 0x009896800000895d */ /* 0x008fea0003900000 */
[----:B------:R-:W3:Y:S02]  /*4a00*/  @!P0 SYNCS.PHASECHK.TRANS64 P0, [R0+URZ+0x88], R2 ;  /* 0x00008802000085a7 */ /* 0x000ee400080010ff */
[----:B--23--:R-:W-:Y:S05]  /*4a10*/  @P0 EXIT ;  /* 0x000000000000094d */ /* 0x00cfea0003800000 */
[----:B------:R-:W-:Y:S05]  /*4a20*/  BRA `(.L_x_83) ;  /* 0xfffffffc00e87947 */ /* 0x000fea000383ffff */
.L_x_68:
[----:B------:R-:W-:-:S06]  /*4a30*/  UISETP.GE.AND UP1, UPT, UR8, 0x4, UPT ;  /* 0x000000040800788c */ /* 0x000fcc000bf26270 */
[----:B------:R-:W-:-:S13]  /*4a40*/  PLOP3.LUT P0, PT, PT, PT, UP1, 0x80, 0x8 ;  /* 0x000000000008781c */ /* 0x000fda0003f0f018 */
[----:B------:R-:W-:Y:S05]  /*4a50*/  @!P0 EXIT ;  /* 0x000000000000894d */ /* 0x000fea0003800000 */
[----:B------:R-:W-:Y:S01]  /*4a60*/  BAR.SYNC.DEFER_BLOCKING 0x6, 0xa0 ;  /* 0x0182800000007b1d */ /* 0x000fe20000010000 */
[C---:B------:R-:W-:Y:S01]  /*4a70*/  IMAD.SHL.U32 R2, R101.reuse, 0x20, RZ ;  /* 0x0000002065027824 */ /* 0x040fe200078e00ff */
[C---:B------:R-:W-:Y:S01]  /*4a80*/  SHF.L.U32 R46, R101.reuse, 0x10, RZ ;  /* 0x00000010652e7819 */ /* 0x040fe200000006ff */
[C---:B------:R-:W-:Y:S01]  /*4a90*/  IMAD.SHL.U32 R100, R101.reuse, 0x4, RZ ;  /* 0x0000000465647824 */ /* 0x040fe200078e00ff */
[C---:B------:R-:W-:Y:S01]  /*4aa0*/  LOP3.LUT R102, R101.reuse, 0x60, RZ, 0xc0, !PT ;  /* 0x0000006065667812 */ /* 0x040fe200078ec0ff */
[----:B------:R-:W-:Y:S01]  /*4ab0*/  HFMA2 R97, -RZ, RZ, 0, 5.9604644775390625e-08 ;  /* 0x00000001ff617431 */ /* 0x000fe200000001ff */
[----:B------:R-:W-:Y:S02]  /*4ac0*/  UMOV UR48, 0x400 ;  /* 0x0000040000307882 */ /* 0x000fe40000000000 */
[----:B------:R-:W1:Y:S01]  /*4ad0*/  LDC R91, c[0x0][0x370] ;  /* 0x0000dc00ff5b7b82 */ /* 0x000e620000000800 */
[----:B------:R-:W-:Y:S01]  /*4ae0*/  ULEA UR48, UR37, UR48, 0x18 ;  /* 0x0000003025307291 */ /* 0x000fe2000f8ec0ff */
[----:B------:R-:W-:Y:S01]  /*4af0*/  LOP3.LUT R3, R2, 0xc0, RZ, 0xc0, !PT ;  /* 0x000000c002037812 */ /* 0x000fe200078ec0ff */
[----:B------:R-:W-:Y:S01]  /*4b00*/  HFMA2 R95, -RZ, RZ, 0, 0 ;  /* 0x00000000ff5f7431 */ /* 0x000fe200000001ff */
[----:B------:R-:W-:Y:S01]  /*4b10*/  LOP3.LUT R99, R101, 0x2, RZ, 0xc0, !PT ;  /* 0x0000000265637812 */ /* 0x000fe200078ec0ff */
[----:B------:R-:W-:Y:S01]  /*4b20*/  UIADD3 UR4, UPT, UPT, UR48, 0x200, URZ ;  /* 0x0000020030047890 */ /* 0x000fe2000fffe0ff */
[----:B------:R-:W-:Y:S01]  /*4b30*/  LOP3.LUT R100, R3, 0x18, R100, 0xf8, !PT ;  /* 0x0000001803647812 */ /* 0x000fe200078ef864 */
[----:B------:R-:W-:Y:S01]  /*4b40*/  IMAD.MOV.U32 R45, RZ, RZ, RZ ;  /* 0x000000ffff2d7224 */ /* 0x000fe200078e00ff */
[----:B------:R-:W2:Y:S01]  /*4b50*/  LDC R42, c[0x0][0xb0c] ;  /* 0x0002c300ff2a7b82 */ /* 0x000ea20000000800 */
[----:B------:R-:W-:Y:S01]  /*4b60*/  LOP3.LUT R46, R46, 0x600000, RZ, 0xc0, !PT ;  /* 0x006000002e2e7812 */ /* 0x000fe200078ec0ff */
[----:B------:R-:W-:Y:S01]  /*4b70*/  IMAD.MOV.U32 R105, RZ, RZ, RZ ;  /* 0x000000ffff697224 */ /* 0x000fe200078e00ff */
[----:B------:R-:W-:Y:S01]  /*4b80*/  LOP3.LUT R100, R100, 0xf20, R2, 0xf8, !PT ;  /* 0x00000f2064647812 */ /* 0x000fe200078ef802 */
[----:B------:R-:W-:Y:S01]  /*4b90*/  IMAD.U32 R93, RZ, RZ, UR4 ;  /* 0x00000004ff5d7e24 */ /* 0x000fe2000f8e00ff */
[----:B------:R-:W-:Y:S01]  /*4ba0*/  LOP3.LUT R101, R101, 0x4, RZ, 0xc0, !PT ;  /* 0x0000000465657812 */ /* 0x000fe200078ec0ff */
[----:B------:R-:W4:Y:S01]  /*4bb0*/  LDCU.64 UR52, c[0x0][0x348] ;  /* 0x00006900ff3477ac */ /* 0x000f220008000a00 */
[----:B------:R-:W-:Y:S01]  /*4bc0*/  MOV R96, RZ ;  /* 0x000000ff00607202 */ /* 0x000fe20000000f00 */
[----:B------:R-:W1:Y:S01]  /*4bd0*/  LDC R89, c[0x0][0xb20] ;  /* 0x0002c800ff597b82 */ /* 0x000e620000000800 */
[----:B------:R-:W3:Y:S01]  /*4be0*/  LDS R0, [UR48+0x150] ;  /* 0x00015030ff007984 */ /* 0x000ee20008000800 */
[----:B------:R-:W-:Y:S01]  /*4bf0*/  IMAD R100, R100, 0x2, R93 ;  /* 0x0000000264647824 */ /* 0x000fe200078e025d */
[----:B------:R-:W1:Y:S03]  /*4c00*/  LDCU.64 UR38, c[0x0][0x888] ;  /* 0x00011100ff2677ac */ /* 0x000e660008000a00 */
[--C-:B------:R-:W-:Y:S01]  /*4c10*/  IMAD R99, R99, -0x10, R100.reuse ;  /* 0xfffffff063637824 */ /* 0x100fe200078e0264 */
[----:B------:R-:W1:Y:S01]  /*4c20*/  LDCU.64 UR44, c[0x0][0x890] ;  /* 0x00011200ff2c77ac */ /* 0x000e620008000a00 */
[----:B------:R-:W1:Y:S01]  /*4c30*/  LDC R41, c[0x0][0xb30] ;  /* 0x0002cc00ff297b82 */ /* 0x000e620000000800 */
[----:B------:R-:W-:Y:S01]  /*4c40*/  IMAD R98, R101, -0x10, R100 ;  /* 0xfffffff065627824 */ /* 0x000fe200078e0264 */
[----:B------:R-:W-:Y:S01]  /*4c50*/  UMOV UR49, URZ ;  /* 0x000000ff00317c82 */ /* 0x000fe20008000000 */
[----:B------:R-:W-:-:S05]  /*4c60*/  UMOV UR51, URZ ;  /* 0x000000ff00337c82 */ /* 0x000fca0008000000 */
[----:B------:R-:W1:Y:S08]  /*4c70*/  LDC.64 R84, c[0x0][0xb10] ;  /* 0x0002c400ff547b82 */ /* 0x000e700000000a00 */
[----:B------:R-:W1:Y:S08]  /*4c80*/  LDC.64 R38, c[0x0][0xb18] ;  /* 0x0002c600ff267b82 */ /* 0x000e700000000a00 */
[----:B------:R-:W1:Y:S08]  /*4c90*/  LDC.64 R36, c[0x0][0xb28] ;  /* 0x0002ca00ff247b82 */ /* 0x000e700000000a00 */
[----:B------:R-:W1:Y:S01]  /*4ca0*/  LDC.64 R82, c[0x0][0x8b0] ;  /* 0x00022c00ff527b82 */ /* 0x000e620000000a00 */
[----:B---3--:R-:W-:-:S07]  /*4cb0*/  IMAD.IADD R46, R0, 0x1, R46 ;  /* 0x00000001002e7824 */ /* 0x008fce00078e022e */
[----:B------:R-:W3:Y:S08]  /*4cc0*/  LDC.64 R80, c[0x0][0x8a8] ;  /* 0x00022a00ff507b82 */ /* 0x000ef00000000a00 */
[----:B--2-4-:R-:W1:Y:S02]  /*4cd0*/  LDC R90, c[0x0][0x374] ;  /* 0x0000dd00ff5a7b82 */ /* 0x014e640000000800 */
.L_x_127:
[----:B------:R-:W-:Y:S02]  /*4ce0*/  LEA R0, R105, UR48, 0x3 ;  /* 0x0000003069007c11 */ /* 0x000fe4000f8e18ff */
[----:B------:R-:W-:Y:S02]  /*4cf0*/  SHF.L.U32 R2, R95, 0x1f, RZ ;  /* 0x0000001f5f027819 */ /* 0x000fe400000006ff */
[----:B-1----:R-:W-:Y:S02]  /*4d00*/  LEA R16, R105, UR48, 0x4 ;  /* 0x0000003069107c11 */ /* 0x002fe4000f8e20ff */
[----:B------:R-:W2:Y:S02]  /*4d10*/  SYNCS.PHASECHK.TRANS64.TRYWAIT P0, [R0+URZ+0xa0], R2 ;  /* 0x0000a002000075a7 */ /* 0x000ea400080011ff */
[----:B--23--:R-:W-:Y:S05]  /*4d20*/  @!P0 BRA `(.L_x_84) ;  /* 0x00000048008c8947 */ /* 0x00cfea0003800000 */
.L_x_177:
[----:B------:R-:W4:Y:S01]  /*4d30*/  LDC.64 R10, c[0x0][0xb10] ;  /* 0x0002c400ff0a7b82 */ /* 0x000f220000000a00 */
[----:B------:R-:W3:Y:S01]  /*4d40*/  LDS.128 R16, [R16+0x130] ;  /* 0x0001300010107984 */ /* 0x000ee20000000c00 */
[----:B-1----:R-:W-:Y:S01]  /*4d50*/  ISETP.NE.AND P1, PT, R41, 0x1, PT ;  /* 0x000000012900780c */ /* 0x002fe20003f25270 */
[----:B--2---:R-:W-:Y:S01]  /*4d60*/  VIADD R0, R0, 0xb0 ;  /* 0x000000b000007836 */ /* 0x004fe20000000000 */
[----:B------:R-:W-:Y:S04]  /*4d70*/  ISETP.GE.AND P0, PT, R40, 0x1, PT ;  /* 0x000000012800780c */ /* 0x000fe80003f06270 */
[----:B------:R-:W1:Y:S01]  /*4d80*/  LDC.64 R8, c[0x0][0xb18] ;  /* 0x0002c600ff087b82 */ /* 0x000e620000000a00 */
[----:B------:R-:W-:Y:S01]  /*4d90*/  PRMT R0, RZ, 0x654, R0 ;  /* 0x00000654ff007816 */ /* 0x000fe20000000000 */
[----:B------:R-:W-:Y:S01]  /*4da0*/  @!PT LDS RZ, [RZ] ;  /* 0x00000000fffff984 */ /* 0x000fe20000000800 */
[----:B------:R-:W-:Y:S01]  /*4db0*/  @!PT LDS RZ, [RZ] ;  /* 0x00000000fffff984 */ /* 0x000fe20000000800 */
[----:B------:R-:W-:Y:S01]  /*4dc0*/  @!PT LDS RZ, [RZ] ;  /* 0x00000000fffff984 */ /* 0x000fe20000000800 */
[----:B------:R-:W-:Y:S01]  /*4dd0*/  @!PT LDS RZ, [RZ] ;  /* 0x00000000fffff984 */ /* 0x000fe20000000800 */
[----:B------:R2:W-:Y:S06]  /*4de0*/  MEMBAR.ALL.CTA ;  /* 0x0000000000007992 */ /* 0x0005ec0000008000 */
[----:B--2---:R-:W2:Y:S01]  /*4df0*/  FENCE.VIEW.ASYNC.S ;  /* 0x00000000000073c6 */ /* 0x004ea20000000000 */
[----:B------:R-:W1:Y:S08]  /*4e00*/  @!P1 LDC R12, c[0x0][0xb20] ;  /* 0x0002c800ff0c9b82 */ /* 0x000e700000000800 */
[----:B------:R-:W1:Y:S01]  /*4e10*/  @!P1 LDC R7, c[0x0][0xb0c] ;  /* 0x0002c300ff079b82 */ /* 0x000e620000000800 */
[----:B--2---:R2:W-:Y:S01]  /*4e20*/  SYNCS.ARRIVE.TRANS64.RED.A1T0 RZ, [R0+URZ], RZ ;  /* 0x000000ff00ff79a7 */ /* 0x0045e200081004ff */
[----:B---3--:R-:W-:Y:S04]  /*4e30*/  LOP3.LUT P4, RZ, R18, 0x1, RZ, 0xc0, !PT ;  /* 0x0000000112ff7812 */ /* 0x008fe8000788c0ff */
[----:B------:R-:W-:Y:S09]  /*4e40*/  P2R R103, PR, RZ, 0x10 ;  /* 0x00000010ff677803 */ /* 0x000ff20000000000 */
[----:B------:R-:W-:Y:S02]  /*4e50*/  @P4 MOV R44, R16 ;  /* 0x00000010002c4202 */ /* 0x000fe40000000f00 */
[----:B------:R-:W-:Y:S01]  /*4e60*/  @P4 LOP3.LUT R43, R17, 0xffff, RZ, 0xc0, !PT ;  /* 0x0000ffff112b4812 */ /* 0x000fe200078ec0ff */
[----:B--2-4-:R-:W-:Y:S06]  /*4e70*/  @!P0 BRA `(.L_x_85) ;  /* 0x0000000000a48947 */ /* 0x014fec0003800000 */
[----:B------:R-:W-:Y:S01]  /*4e80*/  IMAD.HI.U32 R0, R90, R39, RZ ;  /* 0x000000275a007227 */ /* 0x000fe200078e00ff */
[----:B------:R-:W-:Y:S02]  /*4e90*/  ISETP.NE.AND P0, PT, R38, 0x1, PT ;  /* 0x000000012600780c */ /* 0x000fe40003f05270 */
[----:B------:R-:W-:Y:S01]  /*4ea0*/  ISETP.NE.AND P2, PT, R40, 0x1, PT ;  /* 0x000000012800780c */ /* 0x000fe20003f45270 */
[----:B------:R-:W-:Y:S01]  /*4eb0*/  IMAD.HI.U32 R4, R91, R84, RZ ;  /* 0x000000545b047227 */ /* 0x000fe200078e00ff */
[----:B------:R-:W-:Y:S02]  /*4ec0*/  SHF.R.U32.HI R0, RZ, R89, R0 ;  /* 0x00000059ff007219 */ /* 0x000fe40000011600 */
[----:B------:R-:W-:Y:S01]  /*4ed0*/  ISETP.NE.AND P3, PT, R42, 0x1, PT ;  /* 0x000000012a00780c */ /* 0x000fe20003f65270 */
[----:B------:R-:W-:Y:S01]  /*4ee0*/  IMAD.HI.U32 R6, R43, R39, RZ ;  /* 0x000000272b067227 */ /* 0x000fe200078e00ff */
[-C--:B------:R-:W-:Y:S02]  /*4ef0*/  SHF.R.U32.HI R4, RZ, R85.reuse, R4 ;  /* 0x00000055ff047219 */ /* 0x080fe40000011604 */
[----:B------:R-:W-:Y:S01]  /*4f00*/  SEL R0, R90, R0, !P0 ;  /* 0x000000005a007207 */ /* 0x000fe20004000000 */
[----:B------:R-:W-:Y:S01]  /*4f10*/  IMAD.HI.U32 R5, R44, R84, RZ ;  /* 0x000000542c057227 */ /* 0x000fe200078e00ff */
[----:B------:R-:W-:Y:S03]  /*4f20*/  SEL R4, R91, R4, !P3 ;  /* 0x000000045b047207 */ /* 0x000fe60005800000 */
[-C--:B------:R-:W-:Y:S01]  /*4f30*/  IMAD.HI.U32 R3, R0, R36.reuse, RZ ;  /* 0x0000002400037227 */ /* 0x080fe200078e00ff */
[----:B------:R-:W-:Y:S03]  /*4f40*/  SHF.R.U32.HI R5, RZ, R85, R5 ;  /* 0x00000055ff057219 */ /* 0x000fe60000011605 */
[----:B------:R-:W-:Y:S01]  /*4f50*/  IMAD.HI.U32 R2, R4, R36, RZ ;  /* 0x0000002404027227 */ /* 0x000fe200078e00ff */
[----:B------:R-:W-:Y:S02]  /*4f60*/  @P2 SHF.R.U32.HI R0, RZ, R37, R3 ;  /* 0x00000025ff002219 */ /* 0x000fe40000011603 */
[----:B------:R-:W-:Y:S02]  /*4f70*/  SHF.R.U32.HI R3, RZ, R89, R6 ;  /* 0x00000059ff037219 */ /* 0x000fe40000011606 */
[----:B------:R-:W-:Y:S01]  /*4f80*/  @P2 SHF.R.U32.HI R4, RZ, R37, R2 ;  /* 0x00000025ff042219 */ /* 0x000fe20000011602 */
[----:B------:R-:W-:Y:S01]  /*4f90*/  IMAD R0, R40, R0, RZ ;  /* 0x0000000028007224 */ /* 0x000fe200078e02ff */
[----:B------:R-:W-:Y:S02]  /*4fa0*/  SEL R3, R43, R3, !P0 ;  /* 0x000000032b037207 */ /* 0x000fe40004000000 */
[----:B------:R-:W-:Y:S01]  /*4fb0*/  SEL R2, R44, R5, !P3 ;  /* 0x000000052c027207 */ /* 0x000fe20005800000 */
[----:B------:R-:W-:Y:S01]  /*4fc0*/  IMAD R5, R40, R4, RZ ;  /* 0x0000000428057224 */ /* 0x000fe200078e02ff */
[C---:B------:R-:W-:Y:S01]  /*4fd0*/  ISETP.GE.AND P0, PT, R3.reuse, R0, PT ;  /* 0x000000000300720c */ /* 0x040fe20003f06270 */
[C---:B------:R-:W-:Y:S03]  /*4fe0*/  IMAD.HI.U32 R0, R3.reuse, R36, RZ ;  /* 0x0000002403007227 */ /* 0x040fe600078e00ff */
[C---:B------:R-:W-:Y:S02]  /*4ff0*/  ISETP.GE.OR P0, PT, R2.reuse, R5, P0 ;  /* 0x000000050200720c */ /* 0x040fe40000706670 */
[----:B------:R-:W-:Y:S04]  /*5000*/  SHF.R.U32.HI R0, RZ, R37, R0 ;  /* 0x00000025ff007219 */ /* 0x000fe80000011600 */
[C---:B------:R-:W-:Y:S05]  /*5010*/  SEL R6, R3.reuse, R0, !P2 ;  /* 0x0000000003067207 */ /* 0x040fea0005000000 */
        /* <DEDUP_REMOVED lines=14> */
[----:B------:R-:W-:Y:S07]  /*5100*/  IMAD R43, R3, R38, R43 ;  /* 0x00000026032b7224 */ /* 0x000fee00078e022b */
.L_x_85:
[----:B-1----:R-:W-:Y:S01]  /*5110*/  @!P1 ISETP.NE.AND P0, PT, R8, 0x1, PT ;  /* 0x000000010800980c */ /* 0x002fe20003f05270 */
[----:B------:R-:W-:Y:S01]  /*5120*/  @!P1 IMAD.HI.U32 R2, R43, R9, RZ ;  /* 0x000000092b029227 */ /* 0x000fe200078e00ff */
[----:B------:R-:W-:Y:S01]  /*5130*/  R2UR UR42, R15 ;  /* 0x000000000f2a72ca */ /* 0x000fe200000e0000 */
[----:B------:R-:W-:Y:S01]  /*5140*/  BSSY.RECONVERGENT B6, `(.L_x_86) ;  /* 0x0000031000067945 */ /* 0x000fe20003800200 */
[----:B------:R-:W-:Y:S01]  /*5150*/  R2UR UR41, R14 ;  /* 0x000000000e2972ca */ /* 0x000fe200000e0000 */
[C---:B------:R-:W-:Y:S01]  /*5160*/  @!P1 IMAD.HI.U32 R0, R44.reuse, R10, RZ ;  /* 0x0000000a2c009227 */ /* 0x040fe200078e00ff */
[----:B------:R-:W-:Y:S02]  /*5170*/  @!P1 SHF.R.U32.HI R2, RZ, R12, R2 ;  /* 0x0000000cff029219 */ /* 0x000fe40000011602 */
[----:B------:R-:W-:Y:S01]  /*5180*/  @!P1 ISETP.NE.AND P2, PT, R7, 0x1, PT ;  /* 0x000000010700980c */ /* 0x000fe20003f45270 */
[----:B------:R-:W-:Y:S01]  /*5190*/  VIADD R105, R105, 0x1 ;  /* 0x0000000169697836 */ /* 0x000fe20000000000 */
[----:B------:R-:W-:Y:S02]  /*51a0*/  @!P1 SEL R2, R43, R2, !P0 ;  /* 0x000000022b029207 */ /* 0x000fe40004000000 */
[----:B------:R-:W-:Y:S02]  /*51b0*/  @!P1 SHF.R.U32.HI R0, RZ, R11, R0 ;  /* 0x0000000bff009219 */ /* 0x000fe40000011600 */
[----:B------:R-:W-:Y:S01]  /*51c0*/  LOP3.LUT P0, RZ, R93, 0x1b0, RZ, 0xc0, !PT ;  /* 0x000001b05dff7812 */ /* 0x000fe2000780c0ff */
[----:B------:R-:W-:Y:S01]  /*51d0*/  USHF.L.U32 UR42, UR42, 0x7, URZ ;  /* 0x000000072a2a7899 */ /* 0x000fe200080006ff */
[----:B------:R-:W-:Y:S01]  /*51e0*/  @!P1 SEL R3, R44, R0, !P2 ;  /* 0x000000002c039207 */ /* 0x000fe20005000000 */
[----:B------:R-:W-:Y:S01]  /*51f0*/  USHF.L.U32 UR41, UR41, 0x7, URZ ;  /* 0x0000000729297899 */ /* 0x000fe200080006ff */
[----:B------:R-:W-:Y:S03]  /*5200*/  @P4 SHF.R.U32.HI R94, RZ, 0x10, R17 ;  /* 0x00000010ff5e4819 */ /* 0x000fe60000011611 */
[----:B------:R-:W-:Y:S02]  /*5210*/  @!P1 IMAD.IADD R0, R2, 0x1, -R3 ;  /* 0x0000000102009824 */ /* 0x000fe400078e0a03 */
[----:B------:R-:W-:Y:S02]  /*5220*/  @!P1 IMAD.IADD R2, R3, 0x1, -R2 ;  /* 0x0000000103029824 */ /* 0x000fe400078e0a02 */
[----:B------:R-:W-:Y:S02]  /*5230*/  @!P1 IMAD R44, R0, R7, R44 ;  /* 0x00000007002c9224 */ /* 0x000fe400078e022c */
[----:B------:R-:W-:Y:S01]  /*5240*/  @!P1 IMAD R43, R2, R8, R43 ;  /* 0x00000008022b9224 */ /* 0x000fe200078e022b */
[----:B------:R-:W-:Y:S06]  /*5250*/  @!P0 BRA `(.L_x_87) ;  /* 0x00000000007c8947 */ /* 0x000fec0003800000 */
[----:B------:R-:W1:Y:S01]  /*5260*/  LDCU.64 UR8, c[0x4][0x80] ;  /* 0x01001000ff0877ac */ /* 0x000e620008000a00 */
[----:B------:R-:W-:Y:S01]  /*5270*/  MOV R2, 0x0 ;  /* 0x0000000000027802 */ /* 0x000fe20000000f00 */
[----:B------:R-:W-:Y:S02]  /*5280*/  HFMA2 R12, -RZ, RZ, 0, 5.9604644775390625e-08 ;  /* 0x00000001ff0c7431 */ /* 0x000fe400000001ff */
[----:B------:R-:W-:Y:S01]  /*5290*/  IMAD.MOV.U32 R8, RZ, RZ, 0x70 ;  /* 0x00000070ff087424 */ /* 0x000fe200078e00ff */
[----:B------:R2:W3:Y:S01]  /*52a0*/  LDC.64 R14, c[0x4][R2] ;  /* 0x01000000020e7b82 */ /* 0x0004e20000000a00 */
[----:B------:R-:W4:Y:S01]  /*52b0*/  LDCU.64 UR6, c[0x4][0x88] ;  /* 0x01001100ff0677ac */ /* 0x000f220008000a00 */
[----:B------:R-:W-:Y:S01]  /*52c0*/  IMAD.MOV.U32 R13, RZ, RZ, RZ ;  /* 0x000000ffff0d7224 */ /* 0x000fe200078e00ff */
[----:B------:R-:W2:Y:S01]  /*52d0*/  LDCU.64 UR4, c[0x4][0x8] ;  /* 0x01000100ff0477ac */ /* 0x000ea20008000a00 */
[----:B-1----:R-:W-:Y:S01]  /*52e0*/  MOV R5, UR9 ;  /* 0x0000000900057c02 */ /* 0x002fe20008000f00 */
[----:B------:R-:W-:Y:S01]  /*52f0*/  IMAD.U32 R4, RZ, RZ, UR8 ;  /* 0x00000008ff047e24 */ /* 0x000fe2000f8e00ff */
[----:B----4-:R-:W-:Y:S01]  /*5300*/  MOV R7, UR7 ;  /* 0x0000000700077c02 */ /* 0x010fe20008000f00 */
[----:B------:R-:W-:Y:S01]  /*5310*/  IMAD.U32 R6, RZ, RZ, UR6 ;  /* 0x00000006ff067e24 */ /* 0x000fe2000f8e00ff */
[----:B--2---:R-:W-:Y:S01]  /*5320*/  MOV R11, UR5 ;  /* 0x00000005000b7c02 */ /* 0x004fe20008000f00 */
[----:B------:R-:W-:Y:S02]  /*5330*/  IMAD.U32 R10, RZ, RZ, UR4 ;  /* 0x00000004ff0a7e24 */ /* 0x000fe4000f8e00ff */
[----:B------:R-:W-:Y:S07]  /*5340*/  LEPC R20, `(.L_x_88) ;  /* 0x000000001014794e */ /* 0x000fee0000000000 */
[----:B---3-5:R-:W-:Y:S05]  /*5350*/  CALL.ABS.NOINC R14 ;  /* 0x000000000e007343 */ /* 0x028fea0003c00000 */
.L_x_88:
[----:B------:R-:W1:Y:S01]  /*5360*/  LDCU.64 UR8, c[0x4][0x80] ;  /* 0x01001000ff0877ac */ /* 0x000e620008000a00 */
[----:B------:R-:W2:Y:S01]  /*5370*/  LDC.64 R2, c[0x4][R2] ;  /* 0x0100000002027b82 */ /* 0x000ea20000000a00 */
[----:B------:R-:W-:Y:S02]  /*5380*/  HFMA2 R12, -RZ, RZ, 0, 5.9604644775390625e-08 ;  /* 0x00000001ff0c7431 */ /* 0x000fe400000001ff */
[----:B------:R-:W-:Y:S02]  /*5390*/  IMAD.MOV.U32 R8, RZ, RZ, 0x70 ;  /* 0x00000070ff087424 */ /* 0x000fe400078e00ff */
[----:B------:R-:W-:Y:S01]  /*53a0*/  IMAD.MOV.U32 R13, RZ, RZ, RZ ;  /* 0x000000ffff0d7224 */ /* 0x000fe200078e00ff */
[----:B------:R-:W3:Y:S01]  /*53b0*/  LDCU.64 UR6, c[0x4][0x88] ;  /* 0x01001100ff0677ac */ /* 0x000ee20008000a00 */
[----:B------:R-:W4:Y:S01]  /*53c0*/  LDCU.64 UR4, c[0x4][0x8] ;  /* 0x01000100ff0477ac */ /* 0x000f220008000a00 */
[----:B-1----:R-:W-:Y:S02]  /*53d0*/  MOV R4, UR8 ;  /* 0x0000000800047c02 */ /* 0x002fe40008000f00 */
[----:B------:R-:W-:Y:S02]  /*53e0*/  MOV R5, UR9 ;  /* 0x0000000900057c02 */ /* 0x000fe40008000f00 */
[----:B---3--:R-:W-:Y:S01]  /*53f0*/  MOV R7, UR7 ;  /* 0x0000000700077c02 */ /* 0x008fe20008000f00 */
[----:B------:R-:W-:Y:S01]  /*5400*/  IMAD.U32 R6, RZ, RZ, UR6 ;  /* 0x00000006ff067e24 */ /* 0x000fe2000f8e00ff */
[----:B----4-:R-:W-:Y:S01]  /*5410*/  MOV R11, UR5 ;  /* 0x00000005000b7c02 */ /* 0x010fe20008000f00 */
[----:B------:R-:W-:Y:S02]  /*5420*/  IMAD.U32 R10, RZ, RZ, UR4 ;  /* 0x00000004ff0a7e24 */ /* 0x000fe4000f8e00ff */
[----:B------:R-:W-:Y:S07]  /*5430*/  LEPC R20, `(.L_x_87) ;  /* 0x000000001014794e */ /* 0x000fee0000000000 */
[----:B--2---:R-:W-:Y:S05]  /*5440*/  CALL.ABS.NOINC R2 ;  /* 0x0000000002007343 */ /* 0x004fea0003c00000 */
.L_x_87:
[----:B------:R-:W-:Y:S05]  /*5450*/  BSYNC.RECONVERGENT B6 ;  /* 0x0000000000067941 */ /* 0x000fea0003800200 */
.L_x_86:
[----:B------:R-:W-:Y:S01]  /*5460*/  ISETP.NE.U32.AND P4, PT, R82, RZ, PT ;  /* 0x000000ff5200720c */ /* 0x000fe20003f85070 */
[----:B------:R-:W-:Y:S01]  /*5470*/  UISETP.NE.AND UP2, UPT, UR50, URZ, UPT ;  /* 0x000000ff3200728c */ /* 0x000fe2000bf45270 */
[----:B------:R-:W-:Y:S01]  /*5480*/  ISETP.NE.U32.AND P2, PT, RZ, UR38, PT ;  /* 0x00000026ff007c0c */ /* 0x000fe2000bf45070 */
[----:B------:R-:W-:Y:S01]  /*5490*/  UISETP.NE.U32.AND UP1, UPT, UR44, URZ, UPT ;  /* 0x000000ff2c00728c */ /* 0x000fe2000bf25070 */
[----:B------:R-:W-:Y:S01]  /*54a0*/  ISETP.NE.AND.EX P4, PT, R83, RZ, PT, P4 ;  /* 0x000000ff5300720c */ /* 0x000fe20003f85340 */
[----:B------:R-:W-:Y:S01]  /*54b0*/  UPLOP3.LUT UP0, UPT, UPT, UPT, UPT, 0x40, 0x4 ;  /* 0x000000000004789c */ /* 0x000fe20003f0e870 */
[----:B------:R-:W-:Y:S01]  /*54c0*/  ISETP.NE.AND.EX P2, PT, RZ, UR39, PT, P2 ;  /* 0x00000027ff007c0c */ /* 0x000fe2000bf45320 */
[----:B------:R-:W-:Y:S01]  /*54d0*/  UISETP.NE.AND.EX UP1, UPT, UR45, URZ, UPT, UP1 ;  /* 0x000000ff2d00728c */ /* 0x000fe2000bf25310 */
[----:B------:R-:W-:Y:S04]  /*54e0*/  PLOP3.LUT P1, PT, PT, PT, UP2, 0x80, 0x8 ;  /* 0x000000000008781c */ /* 0x000fe80003f2f028 */
[----:B------:R-:W-:Y:S06]  /*54f0*/  @UP2 UPLOP3.LUT UP0, UPT, UPT, UPT, UP1, 0x80, 0x8 ;  /* 0x000000000008289c */ /* 0x000fec0003f0f010 */
[----:B------:R-:W-:Y:S01]  /*5500*/  PLOP3.LUT P0, PT, PT, PT, UP0, 0x80, 0x8 ;  /* 0x000000000008781c */ /* 0x000fe20003f0f008 */
[----:B------:R-:W-:Y:S01]  /*5510*/  @!UPT UIADD3 URZ, UPT, UPT, URZ, URZ, URZ ;  /* 0x000000fffffff290 */ /* 0x000fe2000fffe0ff */
[----:B------:R-:W-:Y:S11]  /*5520*/  BRA.U !UP1, `(.L_x_89) ;  /* 0x0000000109387547 */ /* 0x000ff6000b800000 */
[----:B------:R-:W-:Y:S01]  /*5530*/  UISETP.NE.U32.AND UP0, UPT, UR38, URZ, UPT ;  /* 0x000000ff2600728c */ /* 0x000fe2000bf05070 */
[----:B------:R-:W-:Y:S02]  /*5540*/  HFMA2 R0, -RZ, RZ, 0, 5.9604644775390625e-08 ;  /* 0x00000001ff007431 */ /* 0x000fe400000001ff */
[----:B------:R-:W-:Y:S01]  /*5550*/  IMAD.MOV.U32 R88, RZ, RZ, 0x1 ;  /* 0x00000001ff587424 */ /* 0x000fe200078e00ff */
[----:B------:R-:W-:Y:S06]  /*5560*/  UISETP.NE.AND.EX UP0, UPT, UR39, URZ, UPT, UP0 ;  /* 0x000000ff2700728c */ /* 0x000fec000bf05300 */
[----:B------:R-:W-:Y:S05]  /*5570*/  PLOP3.LUT P3, PT, PT, PT, UP0, 0x80, 0x8 ;  /* 0x000000000008781c */ /* 0x000fea0003f6f008 */
[----:B------:R-:W1:Y:S01]  /*5580*/  @UP0 LDCU.64 UR6, c[0x0][0x888] ;  /* 0x00011100ff0607ac */ /* 0x000e620008000a00 */
[----:B------:R-:W-:Y:S07]  /*5590*/  @UP0 UIMAD UR4, UR36, UR44, URZ ;  /* 0x0000002c240402a4 */ /* 0x000fee000f8e02ff */
[----:B------:R-:W-:Y:S01]  /*55a0*/  @!P3 PRMT R88, R0, 0x7610, R88 ;  /* 0x000076100058b816 */ /* 0x000fe20000000058 */
[----:B-1----:R-:W-:Y:S03]  /*55b0*/  @UP0 UIMAD.WIDE UR6, UR4, 0x4, UR6 ;  /* 0x00000004040608a5 */ /* 0x002fe6000f8e0206 */
[----:B------:R-:W1:Y:S03]  /*55c0*/  @!UP0 LDCU UR4, c[0x0][0x880] ;  /* 0x00011000ff0487ac */ /* 0x000e660008000800 */
[----:B------:R-:W-:Y:S01]  /*55d0*/  IMAD.U32 R2, RZ, RZ, UR6 ;  /* 0x00000006ff027e24 */ /* 0x000fe2000f8e00ff */
[----:B------:R-:W-:Y:S05]  /*55e0*/  MOV R3, UR7 ;  /* 0x0000000700037c02 */ /* 0x000fea0008000f00 */
[----:B-----5:R2:W5:Y:S02]  /*55f0*/  @P3 LDG.E R49, desc[UR46][R2.64] ;  /* 0x0000002e02313981 */ /* 0x020564000c1e1900 */
[----:B-12---:R-:W-:Y:S02]  /*5600*/  @!P3 IMAD.U32 R49, RZ, RZ, UR4 ;  /* 0x00000004ff31be24 */ /* 0x006fe4000f8e00ff */
.L_x_89:
[----:B------:R-:W-:Y:S05]  /*5610*/  @!P4 BRA `(.L_x_90) ;  /* 0x000000000020c947 */ /* 0x000fea0003800000 */
[----:B------:R-:W-:Y:S04]  /*5620*/  ISETP.NE.U32.AND P3, PT, R80, RZ, PT ;  /* 0x000000ff5000720c */ /* 0x000fe80003f65070 */
[----:B------:R-:W-:Y:S11]  /*5630*/  ISETP.NE.AND.EX P3, PT, R81, RZ, PT, P3 ;  /* 0x000000ff5100720c */ /* 0x000ff60003f65330 */
[----:B------:R-:W-:Y:S02]  /*5640*/  @!UPT UIADD3 URZ, UPT, UPT, URZ, URZ, URZ ;  /* 0x000000fffffff290 */ /* 0x000fe4000fffe0ff */
[----:B------:R-:W1:Y:S01]  /*5650*/  @P3 LDC.64 R2, c[0x0][0x8a8] ;  /* 0x00022a00ff023b82 */ /* 0x000e620000000a00 */
[----:B------:R-:W-:Y:S04]  /*5660*/  @P3 IMAD R0, R82, UR36, RZ ;  /* 0x0000002452003c24 */ /* 0x000fe8000f8e02ff */
[----:B-1----:R-:W-:Y:S05]  /*5670*/  @P3 IMAD.WIDE R2, R0, 0x4, R2 ;  /* 0x0000000400023825 */ /* 0x002fea00078e0202 */
[----:B-----5:R1:W5:Y:S02]  /*5680*/  @P3 LDG.E R47, desc[UR46][R2.64] ;  /* 0x0000002e022f3981 */ /* 0x020364000c1e1900 */
[----:B-1----:R-:W2:Y:S02]  /*5690*/  @!P3 LDC R47, c[0x0][0x8a0] ;  /* 0x00022800ff2fbb82 */ /* 0x002ea40000000800 */
.L_x_90:
[----:B-----5:R-:W-:Y:S01]  /*56a0*/  FSETP.NEU.AND P3, PT, R49, RZ, PT ;  /* 0x000000ff3100720b */ /* 0x020fe20003f6d000 */
[----:B------:R-:W-:Y:S01]  /*56b0*/  BSSY B1, `(.L_x_91) ;  /* 0x0000039000017945 */ /* 0x000fe20003800000 */
[----:B------:R-:W-:Y:S01]  /*56c0*/  SEL R3, RZ, 0xffffffff, P2 ;  /* 0xffffffffff037807 */ /* 0x000fe20001000000 */
[----:B------:R-:W-:Y:S01]  /*56d0*/  IMAD.MOV.U32 R66, RZ, RZ, 0x1 ;  /* 0x00000001ff427424 */ /* 0x000fe200078e00ff */
[----:B------:R-:W-:Y:S01]  /*56e0*/  @P1 LOP3.LUT P2, RZ, R88, 0xff, RZ, 0xc0, !PT ;  /* 0x000000ff58ff1812 */ /* 0x000fe2000784c0ff */
[----:B------:R-:W-:Y:S01]  /*56f0*/  IMAD R48, R45, 0x80, R46 ;  /* 0x000000802d307824 */ /* 0x000fe200078e022e */
[----:B------:R-:W-:Y:S01]  /*5700*/  @P1 SEL R0, RZ, 0xffffffff, P3 ;  /* 0xffffffffff001807 */ /* 0x000fe20001800000 */
[----:B------:R-:W-:Y:S01]  /*5710*/  IMAD R106, R101, -0x10, R99 ;  /* 0xfffffff0656a7824 */ /* 0x000fe200078e0263 */
[----:B------:R-:W-:Y:S01]  /*5720*/  LOP3.LUT R97, R97, 0x1, RZ, 0x3c, !PT ;  /* 0x0000000161617812 */ /* 0x000fe200078e3cff */
[----:B------:R-:W-:Y:S01]  /*5730*/  IMAD.MOV.U32 R65, RZ, RZ, RZ ;  /* 0x000000ffff417224 */ /* 0x000fe200078e00ff */
[----:B------:R-:W-:Y:S02]  /*5740*/  @P0 SEL R0, R3, R0, !P2 ;  /* 0x0000000003000207 */ /* 0x000fe40005000000 */
[----:B------:R-:W-:Y:S02]  /*5750*/  CS2R R78, SRZ ;  /* 0x00000000004e7805 */ /* 0x000fe4000001ff00 */
[----:B------:R-:W-:Y:S02]  /*5760*/  LEA R64, R45, UR48, 0x3 ;  /* 0x000000302d407c11 */ /* 0x000fe4000f8e18ff */
[----:B------:R-:W-:Y:S02]  /*5770*/  CS2R R76, SRZ ;  /* 0x00000000004c7805 */ /* 0x000fe4000001ff00 */
[----:B------:R-:W-:Y:S02]  /*5780*/  @P1 LOP3.LUT R0, R0, 0x1, RZ, 0xc0, !PT ;  /* 0x0000000100001812 */ /* 0x000fe400078ec0ff */
[----:B------:R-:W-:Y:S02]  /*5790*/  CS2R R70, SRZ ;  /* 0x0000000000467805 */ /* 0x000fe4000001ff00 */
[----:B------:R-:W-:Y:S02]  /*57a0*/  PLOP3.LUT P2, PT, PT, PT, UP1, 0x80, 0x8 ;  /* 0x000000000008781c */ /* 0x000fe40003f4f018 */
[----:B------:R-:W-:Y:S02]  /*57b0*/  CS2R R68, SRZ ;  /* 0x0000000000447805 */ /* 0x000fe4000001ff00 */
[----:B------:R-:W-:Y:S02]  /*57c0*/  ISETP.NE.U32.OR P5, PT, R0, 0x1, !P1 ;  /* 0x000000010000780c */ /* 0x000fe40004fa5470 */
[----:B------:R-:W-:Y:S02]  /*57d0*/  CS2R R62, SRZ ;  /* 0x00000000003e7805 */ /* 0x000fe4000001ff00 */
[----:B------:R-:W-:Y:S02]  /*57e0*/  LOP3.LUT P4, R104, R88, 0xff, RZ, 0xc0, !PT ;  /* 0x000000ff58687812 */ /* 0x000fe4000788c0ff */
[----:B------:R-:W-:Y:S02]  /*57f0*/  CS2R R60, SRZ ;  /* 0x00000000003c7805 */ /* 0x000fe4000001ff00 */
[----:B------:R-:W-:Y:S02]  /*5800*/  SEL R2, RZ, 0xffffffff, P3 ;  /* 0xffffffffff027807 */ /* 0x000fe40001800000 */
[----:B------:R-:W-:Y:S02]  /*5810*/  CS2R R58, SRZ ;  /* 0x00000000003a7805 */ /* 0x000fe4000001ff00 */
[----:B------:R-:W-:Y:S02]  /*5820*/  P2R R107, PR, RZ, 0x20 ;  /* 0x00000020ff6b7803 */ /* 0x000fe40000000000 */
[----:B------:R-:W-:Y:S02]  /*5830*/  CS2R R56, SRZ ;  /* 0x0000000000387805 */ /* 0x000fe4000001ff00 */
[----:B------:R-:W-:Y:S02]  /*5840*/  @P2 SEL R2, R3, R2, !P4 ;  /* 0x0000000203022207 */ /* 0x000fe40006000000 */
[----:B------:R-:W-:Y:S02]  /*5850*/  @P5 SHF.L.U32 R0, R97, 0x1f, RZ ;  /* 0x0000001f61005819 */ /* 0x000fe400000006ff */
[----:B------:R-:W-:Y:S02]  /*5860*/  LOP3.LUT R2, R2, 0x1, RZ, 0xc0, !PT ;  /* 0x0000000102027812 */ /* 0x000fe400078ec0ff */
[----:B------:R1:W3:Y:S02]  /*5870*/  @P5 SYNCS.PHASECHK.TRANS64.TRYWAIT P1, [UR48+0x50], R0 ;  /* 0x00005000ff0055a7 */ /* 0x0002e40008021130 */
[----:B------:R-:W-:Y:S04]  /*5880*/  ISETP.NE.U32.AND P2, PT, R2, 0x1, PT ;  /* 0x000000010200780c */ /* 0x000fe80003f45070 */
[----:B------:R-:W-:Y:S02]  /*5890*/  P2R R67, PR, RZ, 0x4 ;  /* 0x00000004ff437803 */ /* 0x000fe40000000000 */
[----:B-1----:R-:W-:Y:S04]  /*58a0*/  SHF.L.U32 R0, R96, 0x1f, RZ ;  /* 0x0000001f60007819 */ /* 0x002fe800000006ff */
[----:B------:R1:W4:Y:S01]  /*58b0*/  SYNCS.PHASECHK.TRANS64.TRYWAIT P0, [R64+URZ+0xc0], R0 ;  /* 0x0000c000400075a7 */ /* 0x00032200080011ff */
[----:B---3--:R-:W-:Y:S01]  /*58c0*/  @P5 SEL R66, RZ, 0x1, !P1 ;  /* 0x00000001ff425807 */ /* 0x008fe20004800000 */
[----:B-1----:R-:W-:Y:S06]  /*58d0*/  @!P5 BRA `(.L_x_92) ;  /* 0x000000000058d947 */ /* 0x002fec0003800000 */
[----:B------:R-:W-:Y:S01]  /*58e0*/  IMAD.MOV.U32 R79, RZ, RZ, RZ ;  /* 0x000000ffff4f7224 */ /* 0x000fe200078e00ff */
[----:B------:R-:W-:Y:S01]  /*58f0*/  ISETP.NE.AND P1, PT, R66, RZ, PT ;  /* 0x000000ff4200720c */ /* 0x000fe20003f25270 */
[----:B------:R-:W-:Y:S01]  /*5900*/  BSSY B0, `(.L_x_93) ;  /* 0x000000c000007945 */ /* 0x000fe20003800000 */
[----:B------:R-:W-:Y:S02]  /*5910*/  CS2R R58, SRZ ;  /* 0x00000000003a7805 */ /* 0x000fe4000001ff00 */
[----:B------:R-:W-:Y:S02]  /*5920*/  CS2R R56, SRZ ;  /* 0x0000000000387805 */ /* 0x000fe4000001ff00 */
[----:B------:R-:W-:Y:S02]  /*5930*/  CS2R R62, SRZ ;  /* 0x00000000003e7805 */ /* 0x000fe4000001ff00 */
[----:B------:R-:W-:Y:S02]  /*5940*/  CS2R R60, SRZ ;  /* 0x00000000003c7805 */ /* 0x000fe4000001ff00 */
[----:B------:R-:W-:Y:S02]  /*5950*/  CS2R R70, SRZ ;  /* 0x0000000000467805 */ /* 0x000fe4000001ff00 */
[----:B------:R-:W-:Y:S02]  /*5960*/  CS2R R68, SRZ ;  /* 0x0000000000447805 */ /* 0x000fe4000001ff00 */
[----:B------:R-:W-:Y:S01]  /*5970*/  CS2R R76, SRZ ;  /* 0x00000000004c7805 */ /* 0x000fe2000001ff00 */
[----:B------:R-:W-:Y:S06]  /*5980*/  @P1 BRA `(.L_x_94) ;  /* 0x00000000000c1947 */ /* 0x000fec0003800000 */
[----:B------:R-:W-:Y:S04]  /*5990*/  SHF.L.U32 R3, R97, 0x1f, RZ ;  /* 0x0000001f61037819 */ /* 0x000fe800000006ff */
[----:B------:R-:W1:Y:S02]  /*59a0*/  SYNCS.PHASECHK.TRANS64.TRYWAIT P1, [UR48+0x50], R3 ;  /* 0x00005003ff0075a7 */ /* 0x000e640008021130 */
[----:B-1----:R-:W-:Y:S05]  /*59b0*/  @!P1 BRA `(.L_x_95) ;  /* 0x0000003c007c9947 */ /* 0x002fea0003800000 */
.L_x_94:
[----:B------:R-:W-:Y:S05]  /*59c0*/  BSYNC B0 ;  /* 0x0000000000007941 */ /* 0x000fea0003800000 */
.L_x_93:
[----:B------:R-:W-:Y:S01]  /*59d0*/  ISETP.NE.AND P1, PT, R67, RZ, PT ;  /* 0x000000ff4300720c */ /* 0x000fe20003f25270 */
[----:B------:R-:W-:Y:S11]  /*59e0*/  HFMA2 R65, -RZ, RZ, 0, 5.9604644775390625e-08 ;  /* 0x00000001ff417431 */ /* 0x000ff600000001ff */
[----:B------:R-:W-:Y:S01]  /*59f0*/  @!UPT UIADD3 URZ, UPT, UPT, URZ, URZ, URZ ;  /* 0x000000fffffff290 */ /* 0x000fe2000fffe0ff */
[----:B------:R3:W1:Y:S04]  /*5a00*/  @P1 LDS.128 R56, [R100] ;  /* 0x0000000064381984 */ /* 0x0006680000000c00 */
[----:B------:R3:W1:Y:S04]  /*5a10*/  @P1 LDS.128 R60, [R99+0x10] ;  /* 0x00001000633c1984 */ /* 0x0006680000000c00 */
[----:B------:R3:W1:Y:S04]  /*5a20*/  @P1 LDS.128 R68, [R98+0x20] ;  /* 0x0000200062441984 */ /* 0x0006680000000c00 */
[----:B------:R3:W1:Y:S02]  /*5a30*/  @P1 LDS.128 R76, [R106+0x30] ;  /* 0x000030006a4c1984 */ /* 0x0006640000000c00 */
.L_x_92:
[----:B------:R-:W-:Y:S05]  /*5a40*/  BSYNC B1 ;  /* 0x0000000000017941 */ /* 0x000fea0003800000 */
.L_x_91:
[----:B-1----:R-:W-:Y:S04]  /*5a50*/  SHF.R.U32.HI R2, RZ, 0x15, R48 ;  /* 0x00000015ff027819 */ /* 0x002fe80000011630 */
[----:B------:R-:W-:Y:S01]  /*5a60*/  LOP3.LUT P1, RZ, R2, 0x3, R92, 0x48, !PT ;  /* 0x0000000302ff7812 */ /* 0x000fe2000782485c */
[----:B------:R-:W-:Y:S01]  /*5a70*/  @!UPT UIADD3 URZ, UPT, UPT, URZ, URZ, URZ ;  /* 0x000000fffffff290 */ /* 0x000fe2000fffe0ff */
[----:B----4-:R-:W-:Y:S11]  /*5a80*/  @P0 BRA `(.L_x_96) ;  /* 0x0000000000080947 */ /* 0x010ff60003800000 */
[----:B------:R-:W1:Y:S02]  /*5a90*/  SYNCS.PHASECHK.TRANS64.TRYWAIT P0, [R64+URZ+0xc0], R0 ;  /* 0x0000c000400075a7 */ /* 0x000e6400080011ff */
[----:B-1----:R-:W-:Y:S05]  /*5aa0*/  @!P0 BRA `(.L_x_97) ;  /* 0x0000003c00588947 */ /* 0x002fea0003800000 */
.L_x_96:
[----:B------:R-:W-:Y:S05]  /*5ab0*/  @!P1 BRA `(.L_x_98) ;  /* 0x0000000000409947 */ /* 0x000fea0003800000 */
[----:B------:R-:W4:Y:S01]  /*5ac0*/  LDCU.64 UR8, c[0x4][0x70] ;  /* 0x01000e00ff0877ac */ /* 0x000f220008000a00 */
[----:B------:R-:W-:Y:S01]  /*5ad0*/  MOV R3, 0x0 ;  /* 0x0000000000037802 */ /* 0x000fe20000000f00 */
[----:B------:R-:W-:Y:S02]  /*5ae0*/  HFMA2 R12, -RZ, RZ, 0, 5.9604644775390625e-08 ;  /* 0x00000001ff0c7431 */ /* 0x000fe400000001ff */
[----:B------:R-:W-:Y:S02]  /*5af0*/  IMAD.MOV.U32 R8, RZ, RZ, 0x192 ;  /* 0x00000192ff087424 */ /* 0x000fe400078e00ff */
[----:B------:R-:W-:Y:S01]  /*5b00*/  IMAD.MOV.U32 R13, RZ, RZ, RZ ;  /* 0x000000ffff0d7224 */ /* 0x000fe200078e00ff */
[----:B------:R-:W5:Y:S01]  /*5b10*/  LDCU.64 UR6, c[0x4][0x78] ;  /* 0x01000f00ff0677ac */ /* 0x000f620008000a00 */
[----:B------:R-:W1:Y:S01]  /*5b20*/  LDC.64 R2, c[0x4][R3] ;  /* 0x0100000003027b82 */ /* 0x000e620000000a00 */
[----:B------:R-:W2:Y:S01]  /*5b30*/  LDCU.64 UR4, c[0x4][0x10] ;  /* 0x01000200ff0477ac */ /* 0x000ea20008000a00 */
[----:B----4-:R-:W-:Y:S01]  /*5b40*/  MOV R5, UR9 ;  /* 0x0000000900057c02 */ /* 0x010fe20008000f00 */
[----:B------:R-:W-:Y:S01]  /*5b50*/  IMAD.U32 R4, RZ, RZ, UR8 ;  /* 0x00000008ff047e24 */ /* 0x000fe2000f8e00ff */
[----:B-----5:R-:W-:Y:S01]  /*5b60*/  MOV R7, UR7 ;  /* 0x0000000700077c02 */ /* 0x020fe20008000f00 */
[----:B------:R-:W-:Y:S01]  /*5b70*/  IMAD.U32 R6, RZ, RZ, UR6 ;  /* 0x00000006ff067e24 */ /* 0x000fe2000f8e00ff */
[----:B--2---:R-:W-:Y:S01]  /*5b80*/  MOV R11, UR5 ;  /* 0x00000005000b7c02 */ /* 0x004fe20008000f00 */
[----:B------:R-:W-:Y:S02]  /*5b90*/  IMAD.U32 R10, RZ, RZ, UR4 ;  /* 0x00000004ff0a7e24 */ /* 0x000fe4000f8e00ff */
[----:B------:R-:W-:Y:S07]  /*5ba0*/  LEPC R20, `(.L_x_98) ;  /* 0x000000001014794e */ /* 0x000fee0000000000 */
[----:B-1-3--:R-:W-:Y:S05]  /*5bb0*/  CALL.ABS.NOINC R2 ;  /* 0x0000000002007343 */ /* 0x00afea0003c00000 */
.L_x_98:
[----:B------:R-:W-:Y:S01]  /*5bc0*/  SHF.L.U32 R50, R56, 0x10, RZ ;  /* 0x0000001038327819 */ /* 0x000fe200000006ff */
[----:B------:R-:W-:Y:S05]  /*5bd0*/  WARPSYNC.ALL ;  /* 0x0000000000007948 */ /* 0x000fea0003800000 */
[----:B------:R-:W-:Y:S01]  /*5be0*/  R2UR UR4, R48 ;  /* 0x00000000300472ca */ /* 0x000fe200000e0000 */
[----:B------:R-:W-:Y:S01]  /*5bf0*/  BSSY.RECONVERGENT B0, `(.L_x_99) ;  /* 0x0000088000007945 */ /* 0x000fe20003800200 */
[----:B------:R-:W-:Y:S02]  /*5c00*/  LOP3.LUT R51, R56, 0xffff0000, RZ, 0xc0, !PT ;  /* 0xffff000038337812 */ /* 0x000fe400078ec0ff */
[----:B------:R-:W-:Y:S02]  /*5c10*/  SHF.L.U32 R52, R57, 0x10, RZ ;  /* 0x0000001039347819 */ /* 0x000fe400000006ff */
[----:B------:R-:W-:Y:S07]  /*5c20*/  ISETP.NE.AND P0, PT, R102, RZ, PT ;  /* 0x000000ff6600720c */ /* 0x000fee0003f05270 */
[----:B------:R-:W1:Y:S02]  /*5c30*/  LDTM.x32 R4, tmem[UR4] ;  /* 0x00000004000479ee */ /* 0x000e6400082c0000 */
[C---:B-12---:R-:W-:Y:S01]  /*5c40*/  FMUL R0, R47.reuse, R4 ;  /* 0x000000042f007220 */ /* 0x046fe20000400000 */
[C---:B------:R-:W-:Y:S01]  /*5c50*/  FMUL R2, R47.reuse, R5 ;  /* 0x000000052f027220 */ /* 0x040fe20000400000 */
[C---:B------:R-:W-:Y:S01]  /*5c60*/  FMUL R4, R47.reuse, R8 ;  /* 0x000000082f047220 */ /* 0x040fe20000400000 */
[C---:B------:R-:W-:Y:S01]  /*5c70*/  FMUL R3, R47.reuse, R6 ;  /* 0x000000062f037220 */ /* 0x040fe20000400000 */
[C---:B------:R-:W-:Y:S01]  /*5c80*/  FMUL R5, R47.reuse, R9 ;  /* 0x000000092f057220 */ /* 0x040fe20000400000 */
[C---:B------:R-:W-:Y:S01]  /*5c90*/  FMUL R8, R47.reuse, R12 ;  /* 0x0000000c2f087220 */ /* 0x040fe20000400000 */
[C---:B------:R-:W-:Y:S01]  /*5ca0*/  FMUL R6, R47.reuse, R10 ;  /* 0x0000000a2f067220 */ /* 0x040fe20000400000 */
[C---:B------:R-:W-:Y:S01]  /*5cb0*/  FMUL R9, R47.reuse, R13 ;  /* 0x0000000d2f097220 */ /* 0x040fe20000400000 */
[----:B------:R-:W-:Y:S01]  /*5cc0*/  FMUL R12, R47, R16 ;  /* 0x000000102f0c7220 */ /* 0x000fe20000400000 */
[----:B------:R-:W-:Y:S01]  /*5cd0*/  FFMA R0, R49, R50, R0 ;  /* 0x0000003231007223 */ /* 0x000fe20000000000 */
[C---:B------:R-:W-:Y:S01]  /*5ce0*/  FMUL R10, R47.reuse, R14 ;  /* 0x0000000e2f0a7220 */ /* 0x040fe20000400000 */
[C---:B------:R-:W-:Y:S01]  /*5cf0*/  FMUL R13, R47.reuse, R17 ;  /* 0x000000112f0d7220 */ /* 0x040fe20000400000 */
[----:B------:R-:W-:Y:S01]  /*5d00*/  FMUL R16, R47, R20 ;  /* 0x000000142f107220 */ /* 0x000fe20000400000 */
[----:B------:R-:W-:Y:S01]  /*5d10*/  FFMA R2, R49, R51, R2 ;  /* 0x0000003331027223 */ /* 0x000fe20000000002 */
[C---:B------:R-:W-:Y:S01]  /*5d20*/  FMUL R14, R47.reuse, R18 ;  /* 0x000000122f0e7220 */ /* 0x040fe20000400000 */
        /* <DEDUP_REMOVED lines=8> */
[----:B------:R-:W-:Y:S01]  /*5db0*/  LOP3.LUT R32, R57, 0xffff0000, RZ, 0xc0, !PT ;  /* 0xffff000039207812 */ /* 0x000fe200078ec0ff */
[C---:B------:R-:W-:Y:S01]  /*5dc0*/  FMUL R26, R47.reuse, R30 ;  /* 0x0000001e2f1a7220 */ /* 0x040fe20000400000 */
[----:B------:R-:W-:Y:S01]  /*5dd0*/  FMUL R29, R47, R33 ;  /* 0x000000212f1d7220 */ /* 0x000fe20000400000 */
[----:B------:R-:W-:Y:S01]  /*5de0*/  SHF.L.U32 R33, R58, 0x10, RZ ;  /* 0x000000103a217819 */ /* 0x000fe200000006ff */
[----:B------:R-:W-:Y:S01]  /*5df0*/  FFMA R3, R49, R52, R3 ;  /* 0x0000003431037223 */ /* 0x000fe20000000003 */
[----:B------:R-:W-:Y:S01]  /*5e00*/  F2FP.BF16.F32.PACK_AB R52, R2, R0 ;  /* 0x000000000234723e */ /* 0x000fe200000010ff */
[----:B------:R-:W-:Y:S01]  /*5e10*/  FMUL R7, R47, R7 ;  /* 0x000000072f077220 */ /* 0x000fe20000400000 */
[----:B------:R-:W-:Y:S01]  /*5e20*/  SHF.L.U32 R0, R59, 0x10, RZ ;  /* 0x000000103b007819 */ /* 0x000fe200000006ff */
[----:B------:R-:W-:Y:S01]  /*5e30*/  FMUL R30, R47, R34 ;  /* 0x000000222f1e7220 */ /* 0x000fe20000400000 */
[----:B------:R-:W-:Y:S01]  /*5e40*/  LOP3.LUT R34, R58, 0xffff0000, RZ, 0xc0, !PT ;  /* 0xffff00003a227812 */ /* 0x000fe200078ec0ff */
[----:B------:R-:W-:Y:S01]  /*5e50*/  FFMA R7, R49, R32, R7 ;  /* 0x0000002031077223 */ /* 0x000fe20000000007 */
[----:B------:R-:W-:Y:S01]  /*5e60*/  LOP3.LUT R2, R59, 0xffff0000, RZ, 0xc0, !PT ;  /* 0xffff00003b027812 */ /* 0x000fe200078ec0ff */
[----:B------:R-:W-:Y:S01]  /*5e70*/  FFMA R4, R49, R33, R4 ;  /* 0x0000002131047223 */ /* 0x000fe20000000004 */
[----:B------:R-:W-:Y:S01]  /*5e80*/  FMUL R11, R47, R11 ;  /* 0x0000000b2f0b7220 */ /* 0x000fe20000400000 */
[----:B------:R-:W-:Y:S01]  /*5e90*/  FFMA R5, R49, R34, R5 ;  /* 0x0000002231057223 */ /* 0x000fe20000000005 */
[----:B------:R-:W-:Y:S01]  /*5ea0*/  F2FP.BF16.F32.PACK_AB R53, R7, R3 ;  /* 0x000000030735723e */ /* 0x000fe200000010ff */
[C---:B------:R-:W-:Y:S01]  /*5eb0*/  FFMA R6, R49.reuse, R0, R6 ;  /* 0x0000000031067223 */ /* 0x040fe20000000006 */
[C---:B------:R-:W-:Y:S01]  /*5ec0*/  SHF.L.U32 R0, R60.reuse, 0x10, RZ ;  /* 0x000000103c007819 */ /* 0x040fe200000006ff */
[----:B------:R-:W-:Y:S01]  /*5ed0*/  FFMA R11, R49, R2, R11 ;  /* 0x00000002310b7223 */ /* 0x000fe2000000000b */
[----:B------:R-:W-:Y:S01]  /*5ee0*/  LOP3.LUT R2, R60, 0xffff0000, RZ, 0xc0, !PT ;  /* 0xffff00003c027812 */ /* 0x000fe200078ec0ff */
[----:B------:R-:W-:Y:S01]  /*5ef0*/  FMUL R15, R47, R15 ;  /* 0x0000000f2f0f7220 */ /* 0x000fe20000400000 */
[----:B------:R-:W-:Y:S01]  /*5f00*/  SHF.L.U32 R3, R61, 0x10, RZ ;  /* 0x000000103d037819 */ /* 0x000fe200000006ff */
[----:B------:R-:W-:Y:S01]  /*5f10*/  FFMA R8, R49, R0, R8 ;  /* 0x0000000031087223 */ /* 0x000fe20000000008 */
[----:B------:R-:W-:Y:S01]  /*5f20*/  LOP3.LUT R0, R61, 0xffff0000, RZ, 0xc0, !PT ;  /* 0xffff00003d007812 */ /* 0x000fe200078ec0ff */
[C---:B------:R-:W-:Y:S01]  /*5f30*/  FFMA R9, R49.reuse, R2, R9 ;  /* 0x0000000231097223 */ /* 0x040fe20000000009 */
[C---:B------:R-:W-:Y:S01]  /*5f40*/  SHF.L.U32 R2, R62.reuse, 0x10, RZ ;  /* 0x000000103e027819 */ /* 0x040fe200000006ff */
[----:B------:R-:W-:Y:S01]  /*5f50*/  FFMA R10, R49, R3, R10 ;  /* 0x00000003310a7223 */ /* 0x000fe2000000000a */
[----:B------:R-:W-:Y:S01]  /*5f60*/  SHF.L.U32 R3, R63, 0x10, RZ ;  /* 0x000000103f037819 */ /* 0x000fe200000006ff */
[C---:B------:R-:W-:Y:S01]  /*5f70*/  FFMA R15, R49.reuse, R0, R15 ;  /* 0x00000000310f7223 */ /* 0x040fe2000000000f */
[----:B------:R-:W-:Y:S01]  /*5f80*/  LOP3.LUT R0, R62, 0xffff0000, RZ, 0xc0, !PT ;  /* 0xffff00003e007812 */ /* 0x000fe200078ec0ff */
[----:B------:R-:W-:Y:S01]  /*5f90*/  FFMA R12, R49, R2, R12 ;  /* 0x00000002310c7223 */ /* 0x000fe2000000000c */
[C---:B------:R-:W-:Y:S01]  /*5fa0*/  SHF.L.U32 R2, R68.reuse, 0x10, RZ ;  /* 0x0000001044027819 */ /* 0x040fe200000006ff */
[----:B------:R-:W-:Y:S01]  /*5fb0*/  FMUL R19, R47, R19 ;  /* 0x000000132f137220 */ /* 0x000fe20000400000 */
[----:B------:R-:W-:Y:S01]  /*5fc0*/  F2FP.BF16.F32.PACK_AB R54, R5, R4 ;  /* 0x000000040536723e */ /* 0x000fe200000010ff */
[----:B------:R-:W-:Y:S01]  /*5fd0*/  FFMA R13, R49, R0, R13 ;  /* 0x00000000310d7223 */ /* 0x000fe2000000000d */
[----:B------:R-:W-:Y:S01]  /*5fe0*/  LOP3.LUT R0, R63, 0xffff0000, RZ, 0xc0, !PT ;  /* 0xffff00003f007812 */ /* 0x000fe200078ec0ff */
[----:B------:R-:W-:Y:S01]  /*5ff0*/  FFMA R14, R49, R3, R14 ;  /* 0x00000003310e7223 */ /* 0x000fe2000000000e */
[----:B------:R-:W-:Y:S01]  /*6000*/  LOP3.LUT R3, R68, 0xffff0000, RZ, 0xc0, !PT ;  /* 0xffff000044037812 */ /* 0x000fe200078ec0ff */
[----:B------:R-:W-:Y:S01]  /*6010*/  FMUL R23, R47, R23 ;  /* 0x000000172f177220 */ /* 0x000fe20000400000 */
[----:B------:R-:W-:Y:S01]  /*6020*/  F2FP.BF16.F32.PACK_AB R55, R11, R6 ;  /* 0x000000060b37723e */ /* 0x000fe200000010ff */
[----:B------:R-:W-:Y:S01]  /*6030*/  FFMA R19, R49, R0, R19 ;  /* 0x0000000031137223 */ /* 0x000fe20000000013 */
[----:B------:R-:W-:Y:S01]  /*6040*/  SHF.L.U32 R0, R69, 0x10, RZ ;  /* 0x0000001045007819 */ /* 0x000fe200000006ff */
[----:B------:R-:W-:Y:S01]  /*6050*/  FFMA R16, R49, R2, R16 ;  /* 0x0000000231107223 */ /* 0x000fe20000000010 */
[----:B------:R-:W-:Y:S01]  /*6060*/  LOP3.LUT R2, R69, 0xffff0000, RZ, 0xc0, !PT ;  /* 0xffff000045027812 */ /* 0x000fe200078ec0ff */
[----:B------:R-:W-:Y:S01]  /*6070*/  FFMA R17, R49, R3, R17 ;  /* 0x0000000331117223 */ /* 0x000fe20000000011 */
[----:B------:R-:W-:Y:S01]  /*6080*/  SHF.L.U32 R3, R71, 0x10, RZ ;  /* 0x0000001047037819 */ /* 0x000fe200000006ff */
[----:B------:R-:W-:Y:S01]  /*6090*/  FFMA R18, R49, R0, R18 ;  /* 0x0000000031127223 */ /* 0x000fe20000000012 */
[C---:B------:R-:W-:Y:S01]  /*60a0*/  SHF.L.U32 R0, R70.reuse, 0x10, RZ ;  /* 0x0000001046007819 */ /* 0x040fe200000006ff */
[----:B------:R1:W-:Y:S01]  /*60b0*/  STS.128 [R100], R52 ;  /* 0x0000003464007388 */ /* 0x0003e20000000c00 */
[----:B------:R-:W-:Y:S01]  /*60c0*/  F2FP.BF16.F32.PACK_AB R8, R9, R8 ;  /* 0x000000080908723e */ /* 0x000fe200000010ff */
[C---:B------:R-:W-:Y:S01]  /*60d0*/  FFMA R23, R49.reuse, R2, R23 ;  /* 0x0000000231177223 */ /* 0x040fe20000000017 */
[----:B------:R-:W-:Y:S01]  /*60e0*/  LOP3.LUT R2, R70, 0xffff0000, RZ, 0xc0, !PT ;  /* 0xffff000046027812 */ /* 0x000fe200078ec0ff */
[----:B------:R-:W-:Y:S01]  /*60f0*/  FFMA R20, R49, R0, R20 ;  /* 0x0000000031147223 */ /* 0x000fe20000000014 */
[----:B------:R-:W-:Y:S01]  /*6100*/  LOP3.LUT R0, R71, 0xffff0000, RZ, 0xc0, !PT ;  /* 0xffff000047007812 */ /* 0x000fe200078ec0ff */
[----:B------:R-:W-:Y:S01]  /*6110*/  FMUL R27, R47, R27 ;  /* 0x0000001b2f1b7220 */ /* 0x000fe20000400000 */
[----:B------:R-:W-:Y:S01]  /*6120*/  F2FP.BF16.F32.PACK_AB R9, R15, R10 ;  /* 0x0000000a0f09723e */ /* 0x000fe200000010ff */
[C---:B------:R-:W-:Y:S01]  /*6130*/  FFMA R21, R49.reuse, R2, R21 ;  /* 0x0000000231157223 */ /* 0x040fe20000000015 */
[C---:B------:R-:W-:Y:S01]  /*6140*/  FFMA R22, R49.reuse, R3, R22 ;  /* 0x0000000331167223 */ /* 0x040fe20000000016 */
[----:B------:R-:W-:Y:S01]  /*6150*/  FFMA R27, R49, R0, R27 ;  /* 0x00000000311b7223 */ /* 0x000fe2000000001b */
[C---:B------:R-:W-:Y:S01]  /*6160*/  SHF.L.U32 R2, R76.reuse, 0x10, RZ ;  /* 0x000000104c027819 */ /* 0x040fe200000006ff */
[C---:B------:R-:W-:Y:S01]  /*6170*/  FMUL R31, R47.reuse, R31 ;  /* 0x0000001f2f1f7220 */ /* 0x040fe20000400000 */
[----:B------:R-:W-:Y:S01]  /*6180*/  LOP3.LUT R0, R76, 0xffff0000, RZ, 0xc0, !PT ;  /* 0xffff00004c007812 */ /* 0x000fe200078ec0ff */
[----:B------:R-:W-:Y:S01]  /*6190*/  FMUL R35, R47, R35 ;  /* 0x000000232f237220 */ /* 0x000fe20000400000 */
[----:B------:R-:W-:Y:S01]  /*61a0*/  SHF.L.U32 R3, R77, 0x10, RZ ;  /* 0x000000104d037819 */ /* 0x000fe200000006ff */
[----:B------:R-:W-:Y:S01]  /*61b0*/  FFMA R24, R49, R2, R24 ;  /* 0x0000000231187223 */ /* 0x000fe20000000018 */
[----:B------:R-:W-:Y:S01]  /*61c0*/  F2FP.BF16.F32.PACK_AB R10, R13, R12 ;  /* 0x0000000c0d0a723e */ /* 0x000fe200000010ff */
[----:B------:R-:W-:Y:S01]  /*61d0*/  FFMA R25, R49, R0, R25 ;  /* 0x0000000031197223 */ /* 0x000fe20000000019 */
[----:B------:R-:W-:Y:S01]  /*61e0*/  F2FP.BF16.F32.PACK_AB R11, R19, R14 ;  /* 0x0000000e130b723e */ /* 0x000fe200000010ff */
[----:B------:R-:W-:Y:S01]  /*61f0*/  FFMA R26, R49, R3, R26 ;  /* 0x00000003311a7223 */ /* 0x000fe2000000001a */
[----:B------:R-:W-:Y:S02]  /*6200*/  LOP3.LUT R0, R77, 0xffff0000, RZ, 0xc0, !PT ;  /* 0xffff00004d007812 */ /* 0x000fe400078ec0ff */
[C---:B------:R-:W-:Y:S01]  /*6210*/  SHF.L.U32 R2, R78.reuse, 0x10, RZ ;  /* 0x000000104e027819 */ /* 0x040fe200000006ff */
[----:B------:R1:W-:Y:S01]  /*6220*/  STS.128 [R99+0x10], R8 ;  /* 0x0000100863007388 */ /* 0x0003e20000000c00 */
[----:B------:R-:W-:Y:S01]  /*6230*/  LOP3.LUT R3, R78, 0xffff0000, RZ, 0xc0, !PT ;  /* 0xffff00004e037812 */ /* 0x000fe200078ec0ff */
[----:B------:R-:W-:Y:S01]  /*6240*/  FFMA R31, R49, R0, R31 ;  /* 0x00000000311f7223 */ /* 0x000fe2000000001f */
[----:B------:R-:W-:Y:S01]  /*6250*/  SHF.L.U32 R4, R79, 0x10, RZ ;  /* 0x000000104f047819 */ /* 0x000fe200000006ff */
[----:B------:R-:W-:Y:S01]  /*6260*/  FFMA R28, R49, R2, R28 ;  /* 0x00000002311c7223 */ /* 0x000fe2000000001c */
[----:B------:R-:W-:Y:S01]  /*6270*/  F2FP.BF16.F32.PACK_AB R16, R17, R16 ;  /* 0x000000101110723e */ /* 0x000fe200000010ff */
[----:B------:R-:W-:Y:S01]  /*6280*/  FFMA R29, R49, R3, R29 ;  /* 0x00000003311d7223 */ /* 0x000fe2000000001d */
[----:B------:R-:W-:Y:S01]  /*6290*/  LOP3.LUT R5, R79, 0xffff0000, RZ, 0xc0, !PT ;  /* 0xffff00004f057812 */ /* 0x000fe200078ec0ff */
[----:B------:R-:W-:Y:S01]  /*62a0*/  FFMA R30, R49, R4, R30 ;  /* 0x00000004311e7223 */ /* 0x000fe2000000001e */
[----:B------:R-:W-:Y:S02]  /*62b0*/  F2FP.BF16.F32.PACK_AB R17, R23, R18 ;  /* 0x000000121711723e */ /* 0x000fe400000010ff */
[----:B------:R-:W-:Y:S01]  /*62c0*/  F2FP.BF16.F32.PACK_AB R18, R21, R20 ;  /* 0x000000141512723e */ /* 0x000fe200000010ff */
[----:B------:R-:W-:Y:S01]  /*62d0*/  FFMA R35, R49, R5, R35 ;  /* 0x0000000531237223 */ /* 0x000fe20000000023 */
[----:B------:R-:W-:Y:S02]  /*62e0*/  F2FP.BF16.F32.PACK_AB R19, R27, R22 ;  /* 0x000000161b13723e */ /* 0x000fe400000010ff */
[----:B------:R-:W-:Y:S02]  /*62f0*/  F2FP.BF16.F32.PACK_AB R24, R25, R24 ;  /* 0x000000181918723e */ /* 0x000fe400000010ff */
[----:B------:R-:W-:Y:S01]  /*6300*/  F2FP.BF16.F32.PACK_AB R25, R31, R26 ;  /* 0x0000001a1f19723e */ /* 0x000fe200000010ff */
[----:B------:R1:W-:Y:S01]  /*6310*/  STS.128 [R98+0x20], R16 ;  /* 0x0000201062007388 */ /* 0x0003e20000000c00 */
[----:B------:R-:W-:Y:S02]  /*6320*/  F2FP.BF16.F32.PACK_AB R26, R29, R28 ;  /* 0x0000001c1d1a723e */ /* 0x000fe400000010ff */
[----:B------:R-:W-:Y:S05]  /*6330*/  F2FP.BF16.F32.PACK_AB R27, R35, R30 ;  /* 0x0000001e231b723e */ /* 0x000fea00000010ff */
[----:B------:R1:W-:Y:S01]  /*6340*/  STS.128 [R106+0x30], R24 ;  /* 0x000030186a007388 */ /* 0x0003e20000000c00 */
[----:B------:R-:W-:Y:S01]  /*6350*/  @!PT LDS RZ, [RZ] ;  /* 0x00000000fffff984 */ /* 0x000fe20000000800 */
[----:B------:R-:W-:Y:S01]  /*6360*/  @!PT LDS RZ, [RZ] ;  /* 0x00000000fffff984 */ /* 0x000fe20000000800 */
[----:B------:R-:W-:Y:S01]  /*6370*/  @!PT LDS RZ, [RZ] ;  /* 0x00000000fffff984 */ /* 0x000fe20000000800 */
[----:B------:R-:W-:Y:S01]  /*6380*/  @!PT LDS RZ, [RZ] ;  /* 0x00000000fffff984 */ /* 0x000fe20000000800 */
[----:B------:R2:W-:Y:S07]  /*6390*/  MEMBAR.ALL.CTA ;  /* 0x0000000000007992 */ /* 0x0005ee0000008000 */
[----:B--2---:R-:W2:Y:S02]  /*63a0*/  FENCE.VIEW.ASYNC.S ;  /* 0x00000000000073c6 */ /* 0x004ea40000000000 */
[----:B--2---:R-:W-:Y:S06]  /*63b0*/  BAR.SYNC.DEFER_BLOCKING 0x1, 0x80 ;  /* 0x0042000000007b1d */ /* 0x004fec0000010000 */
[----:B------:R-:W-:Y:S05]  /*63c0*/  @P0 BRA `(.L_x_100) ;  /* 0x0000000000280947 */ /* 0x000fea0003800000 */
[----:B------:R-:W-:Y:S02]  /*63d0*/  UIADD3 UR4, UPT, UPT, UR48, 0x200, URZ ;  /* 0x0000020030047890 */ /* 0x000fe4000fffe0ff */
[----:B------:R-:W-:Y:S01]  /*63e0*/  UIADD3 UR6, UP0, UPT, UR52, 0x680, URZ ;  /* 0x0000068034067890 */ /* 0x000fe2000ff1e0ff */
[----:B------:R-:W-:Y:S03]  /*63f0*/  UMOV UR43, UR36 ;  /* 0x00000024002b7c82 */ /* 0x000fe60008000000 */
[----:B------:R-:W-:Y:S01]  /*6400*/  MOV R93, UR4 ;  /* 0x00000004005d7c02 */ /* 0x000fe20008000f00 */
[----:B------:R-:W-:Y:S03]  /*6410*/  UIADD3.X UR7, UPT, UPT, URZ, UR53, URZ, UP0, !UPT ;  /* 0x00000035ff077290 */ /* 0x000fe600087fe4ff */
[----:B------:R-:W-:Y:S11]  /*6420*/  R2UR UR40, R93 ;  /* 0x000000005d2872ca */ /* 0x000ff600000e0000 */
[----:B------:R-:W-:Y:S02]  /*6430*/  @!UPT UIADD3 URZ, UPT, UPT, URZ, URZ, URZ ;  /* 0x000000fffffff290 */ /* 0x000fe4000fffe0ff */
[----:B------:R2:W-:Y:S01]  /*6440*/  UTMASTG.3D [UR40], [UR6] ;  /* 0x00000028060073b5 */ /* 0x0005e20008010000 */
[----:B------:R0:W-:Y:S01]  /*6450*/  UTMACMDFLUSH ;  /* 0x00000000000079b7 */ /* 0x0001e20000000000 */
[----:B--2---:R-:W-:Y:S04]  /*6460*/  DEPBAR.LE SB0, 0x1 ;  /* 0x000080400000791a */ /* 0x004fe80000000000 */
.L_x_100:
[----:B------:R-:W-:Y:S05]  /*6470*/  BSYNC.RECONVERGENT B0 ;  /* 0x0000000000007941 */ /* 0x000fea0003800200 */
.L_x_99:
[----:B------:R-:W-:Y:S01]  /*6480*/  BAR.SYNC.DEFER_BLOCKING 0x1, 0x80 ;  /* 0x0042000000007b1d */ /* 0x000fe20000010000 */
[----:B------:R-:W-:Y:S01]  /*6490*/  ISETP.NE.AND P1, PT, R107, RZ, PT ;  /* 0x000000ff6b00720c */ /* 0x000fe20003f25270 */
[----:B------:R-:W-:Y:S01]  /*64a0*/  UISETP.NE.AND UP0, UPT, UR49, URZ, UPT ;  /* 0x000000ff3100728c */ /* 0x000fe2000bf05270 */
[----:B------:R-:W-:Y:S11]  /*64b0*/  LEA R2, R65, UR48, 0x3 ;  /* 0x0000003041027c11 */ /* 0x000ff6000f8e18ff */
[----:B------:R-:W-:Y:S01]  /*64c0*/  @P1 SHF.L.U32 R3, R97, 0x1f, RZ ;  /* 0x0000001f61031819 */ /* 0x000fe200000006ff */
[----:B------:R-:W-:Y:S06]  /*64d0*/  BRA.U !UP0, `(.L_x_101) ;  /* 0x0000000108247547 */ /* 0x000fec000b800000 */
[----:B------:R-:W-:Y:S01]  /*64e0*/  IMAD.U32 R4, RZ, RZ, UR51 ;  /* 0x00000033ff047e24 */ /* 0x000fe2000f8e00ff */
[----:B------:R-:W-:Y:S01]  /*64f0*/  MOV R0, UR37 ;  /* 0x0000002500007c02 */ /* 0x000fe20008000f00 */
[----:B------:R-:W-:Y:S03]  /*6500*/  UIADD3 UR51, UPT, UPT, UR51, 0x1, URZ ;  /* 0x0000000133337890 */ /* 0x000fe6000fffe0ff */
[----:B------:R-:W-:Y:S01]  /*6510*/  @P1 LEA R4, R4, UR48, 0x3 ;  /* 0x0000003004041c11 */ /* 0x000fe2000f8e18ff */
[----:B------:R-:W-:Y:S04]  /*6520*/  UISETP.NE.AND UP0, UPT, UR51, 0x4, UPT ;  /* 0x000000043300788c */ /* 0x000fe8000bf05270 */
[----:B------:R-:W-:Y:S01]  /*6530*/  @P1 VIADD R4, R4, 0x70 ;  /* 0x0000007004041836 */ /* 0x000fe20000000000 */
[----:B------:R-:W-:Y:S04]  /*6540*/  USEL UR51, UR51, URZ, UP0 ;  /* 0x000000ff33337287 */ /* 0x000fe80008000000 */
[----:B------:R-:W-:Y:S04]  /*6550*/  @P1 PRMT R0, R0, 0x654, R4 ;  /* 0x0000065400001816 */ /* 0x000fe80000000004 */
[----:B------:R2:W-:Y:S04]  /*6560*/  @P1 SYNCS.ARRIVE.TRANS64.RED.A1T0 RZ, [R0+URZ], RZ ;  /* 0x000000ff00ff19a7 */ /* 0x0005e800081004ff */
.L_x_101:
[----:B------:R-:W4:Y:S01]  /*6570*/  @P1 SYNCS.PHASECHK.TRANS64.TRYWAIT P0, [R2+URZ+0x50], R3 ;  /* 0x00005003020015a7 */ /* 0x000f2200080011ff */
[----:B------:R-:W-:Y:S01]  /*6580*/  BSSY B1, `(.L_x_102) ;  /* 0x0000016000017945 */ /* 0x000fe20003800000 */
[----:B----4-:R-:W-:Y:S03]  /*6590*/  @P1 SEL R66, RZ, 0x1, !P0 ;  /* 0x00000001ff421807 */ /* 0x010fe60004000000 */
[----:B------:R-:W-:Y:S05]  /*65a0*/  @!P1 BRA `(.L_x_103) ;  /* 0x00000000004c9947 */ /* 0x000fea0003800000 */
[----:B------:R-:W-:Y:S01]  /*65b0*/  ISETP.NE.AND P0, PT, R66, RZ, PT ;  /* 0x000000ff4200720c */ /* 0x000fe20003f05270 */
[----:B------:R-:W-:Y:S01]  /*65c0*/  BSSY B0, `(.L_x_104) ;  /* 0x000000b000007945 */ /* 0x000fe20003800000 */
[----:B------:R-:W-:Y:S11]  /*65d0*/  ISETP.NE.AND P1, PT, R67, RZ, PT ;  /* 0x000000ff4300720c */ /* 0x000ff60003f25270 */
[----:B------:R-:W-:Y:S02]  /*65e0*/  @!UPT UIADD3 URZ, UPT, UPT, URZ, URZ, URZ ;  /* 0x000000fffffff290 */ /* 0x000fe4000fffe0ff */
[C---:B------:R-:W-:Y:S01]  /*65f0*/  @P1 IMAD R6, R65.reuse, 0x2000, R100 ;  /* 0x0000200041061824 */ /* 0x040fe200078e0264 */
[C---:B------:R-:W-:Y:S01]  /*6600*/  @P1 LEA R4, R65.reuse, R98, 0xd ;  /* 0x0000006241041211 */ /* 0x040fe200078e68ff */
[C---:B------:R-:W-:Y:S02]  /*6610*/  @P1 IMAD R5, R65.reuse, 0x2000, R99 ;  /* 0x0000200041051824 */ /* 0x040fe400078e0263 */
[----:B------:R-:W-:Y:S01]  /*6620*/  @P1 IMAD R3, R65, 0x2000, R106 ;  /* 0x0000200041031824 */ /* 0x000fe200078e026a */
[----:B------:R-:W-:Y:S06]  /*6630*/  @P0 BRA `(.L_x_105) ;  /* 0x00000000000c0947 */ /* 0x000fec0003800000 */
[----:B--2---:R-:W-:Y:S04]  /*6640*/  SHF.L.U32 R0, R97, 0x1f, RZ ;  /* 0x0000001f61007819 */ /* 0x004fe800000006ff */
[----:B------:R-:W2:Y:S02]  /*6650*/  SYNCS.PHASECHK.TRANS64.TRYWAIT P0, [R2+URZ+0x50], R0 ;  /* 0x00005000020075a7 */ /* 0x000ea400080011ff */
[----:B--2---:R-:W-:Y:S05]  /*6660*/  @!P0 BRA `(.L_x_106) ;  /* 0x00000030007c8947 */ /* 0x004fea0003800000 */
.L_x_105:
[----:B------:R-:W-:Y:S05]  /*6670*/  BSYNC B0 ;  /* 0x0000000000007941 */ /* 0x000fea0003800000 */
.L_x_104:
[----:B------:R-:W-:Y:S02]  /*6680*/  ISETP.NE.AND P0, PT, R67, RZ, PT ;  /* 0x000000ff4300720c */ /* 0x000fe40003f05270 */
[----:B------:R-:W-:Y:S11]  /*6690*/  IADD3 R65, PT, PT, R65, 0x1, RZ ;  /* 0x0000000141417810 */ /* 0x000ff60007ffe0ff */
[----:B------:R4:W1:Y:S04]  /*66a0*/  @P0 LDS.128 R56, [R6] ;  /* 0x0000000006380984 */ /* 0x0008680000000c00 */
[----:B------:R4:W1:Y:S04]  /*66b0*/  @P0 LDS.128 R60, [R5+0x10] ;  /* 0x00001000053c0984 */ /* 0x0008680000000c00 */
[----:B------:R4:W1:Y:S04]  /*66c0*/  @P0 LDS.128 R68, [R4+0x20] ;  /* 0x0000200004440984 */ /* 0x0008680000000c00 */
[----:B------:R4:W1:Y:S02]  /*66d0*/  @P0 LDS.128 R76, [R3+0x30] ;  /* 0x00003000034c0984 */ /* 0x0008640000000c00 */
.L_x_103:
[----:B------:R-:W-:Y:S05]  /*66e0*/  BSYNC B1 ;  /* 0x0000000000017941 */ /* 0x000fea0003800000 */
.L_x_102:
[----:B--2---:R-:W-:Y:S05]  /*66f0*/  VIADD R0, R48, 0x20 ;  /* 0x0000002030007836 */ /* 0x004fea0000000000 */
[----:B------:R-:W-:Y:S04]  /*6700*/  SHF.R.U32.HI R0, RZ, 0x15, R0 ;  /* 0x00000015ff007819 */ /* 0x000fe80000011600 */
[----:B------:R-:W-:Y:S11]  /*6710*/  LOP3.LUT P0, RZ, R0, 0x3, R92, 0x48, !PT ;  /* 0x0000000300ff7812 */ /* 0x000ff6000780485c */
[----:B------:R-:W-:Y:S02]  /*6720*/  @!UPT UIADD3 URZ, UPT, UPT, URZ, URZ, URZ ;  /* 0x000000fffffff290 */ /* 0x000fe4000fffe0ff */
[----:B------:R-:W-:Y:S05]  /*6730*/  @!P0 BRA `(.L_x_107) ;  /* 0x0000000000408947 */ /* 0x000fea0003800000 */
[----:B------:R-:W2:Y:S01]  /*6740*/  LDCU.64 UR8, c[0x4][0x70] ;  /* 0x01000e00ff0877ac */ /* 0x000ea20008000a00 */
[----:B----4-:R-:W-:Y:S01]  /*6750*/  MOV R3, 0x0 ;  /* 0x0000000000037802 */ /* 0x010fe20000000f00 */
[----:B------:R-:W-:Y:S02]  /*6760*/  HFMA2 R12, -RZ, RZ, 0, 5.9604644775390625e-08 ;  /* 0x00000001ff0c7431 */ /* 0x000fe400000001ff */
[----:B-1----:R-:W-:Y:S02]  /*6770*/  IMAD.MOV.U32 R8, RZ, RZ, 0x192 ;  /* 0x00000192ff087424 */ /* 0x002fe400078e00ff */
[----:B------:R-:W-:Y:S01]  /*6780*/  IMAD.MOV.U32 R13, RZ, RZ, RZ ;  /* 0x000000ffff0d7224 */ /* 0x000fe200078e00ff */
[----:B------:R-:W1:Y:S01]  /*6790*/  LDCU.64 UR6, c[0x4][0x78] ;  /* 0x01000f00ff0677ac */ /* 0x000e620008000a00 */
[----:B------:R-:W4:Y:S01]  /*67a0*/  LDC.64 R2, c[0x4][R3] ;  /* 0x0100000003027b82 */ /* 0x000f220000000a00 */
[----:B------:R-:W5:Y:S01]  /*67b0*/  LDCU.64 UR4, c[0x4][0x10] ;  /* 0x01000200ff0477ac */ /* 0x000f620008000a00 */
[----:B--2---:R-:W-:Y:S01]  /*67c0*/  MOV R5, UR9 ;  /* 0x0000000900057c02 */ /* 0x004fe20008000f00 */
[----:B------:R-:W-:Y:S01]  /*67d0*/  IMAD.U32 R4, RZ, RZ, UR8 ;  /* 0x00000008ff047e24 */ /* 0x000fe2000f8e00ff */
[----:B-1----:R-:W-:Y:S01]  /*67e0*/  MOV R7, UR7 ;  /* 0x0000000700077c02 */ /* 0x002fe20008000f00 */
[----:B------:R-:W-:Y:S01]  /*67f0*/  IMAD.U32 R6, RZ, RZ, UR6 ;  /* 0x00000006ff067e24 */ /* 0x000fe2000f8e00ff */
[----:B-----5:R-:W-:Y:S01]  /*6800*/  MOV R11, UR5 ;  /* 0x00000005000b7c02 */ /* 0x020fe20008000f00 */
[----:B------:R-:W-:Y:S02]  /*6810*/  IMAD.U32 R10, RZ, RZ, UR4 ;  /* 0x00000004ff0a7e24 */ /* 0x000fe4000f8e00ff */
[----:B------:R-:W-:Y:S07]  /*6820*/  LEPC R20, `(.L_x_107) ;  /* 0x000000001014794e */ /* 0x000fee0000000000 */
[----:B---34-:R-:W-:Y:S05]  /*6830*/  CALL.ABS.NOINC R2 ;  /* 0x0000000002007343 */ /* 0x018fea0003c00000 */
.L_x_107:
[----:B------:R-:W-:Y:S01]  /*6840*/  ISETP.NE.AND P6, PT, R107, RZ, PT ;  /* 0x000000ff6b00720c */ /* 0x000fe20003fc5270 */
[----:B------:R-:W-:Y:S05]  /*6850*/  WARPSYNC.ALL ;  /* 0x0000000000007948 */ /* 0x000fea0003800000 */
[----:B------:R-:W-:Y:S01]  /*6860*/  R2UR UR4, R48 ;  /* 0x00000000300472ca */ /* 0x000fe200000e0000 */
[----:B------:R-:W-:Y:S01]  /*6870*/  BSSY.RECONVERGENT B0, `(.L_x_108) ;  /* 0x000008f000007945 */ /* 0x000fe20003800200 */
[----:B------:R-:W-:Y:S02]  /*6880*/  MOV R50, UR51 ;  /* 0x0000003300327c02 */ /* 0x000fe40008000f00 */
[----:B-1--4-:R-:W-:Y:S02]  /*6890*/  SHF.L.U32 R3, R56, 0x10, RZ ;  /* 0x0000001038037819 */ /* 0x012fe400000006ff */
[----:B------:R-:W-:Y:S02]  /*68a0*/  MOV R72, UR37 ;  /* 0x0000002500487c02 */ /* 0x000fe40008000f00 */
[----:B------:R-:W-:Y:S02]  /*68b0*/  @P6 LEA R50, R50, UR48, 0x3 ;  /* 0x0000003032326c11 */ /* 0x000fe4000f8e18ff */
[C---:B------:R-:W-:Y:S02]  /*68c0*/  LOP3.LUT R51, R57.reuse, 0xffff0000, RZ, 0xc0, !PT ;  /* 0xffff000039337812 */ /* 0x040fe400078ec0ff */
[----:B------:R-:W-:Y:S01]  /*68d0*/  @P6 IADD3 R50, PT, PT, R50, 0x70, RZ ;  /* 0x0000007032326810 */ /* 0x000fe20007ffe0ff */
[----:B------:R-:W1:Y:S01]  /*68e0*/  LDTM.x32 R4, tmem[UR4+0x20] ;  /* 0x00002004000479ee */ /* 0x000e6200082c0000 */
[----:B------:R-:W-:Y:S02]  /*68f0*/  ISETP.NE.AND P0, PT, R102, RZ, PT ;  /* 0x000000ff6600720c */ /* 0x000fe40003f05270 */
[----:B------:R-:W-:Y:S02]  /*6900*/  @P6 PRMT R72, R72, 0x654, R50 ;  /* 0x0000065448486816 */ /* 0x000fe40000000032 */
[----:B------:R-:W-:Y:S01]  /*6910*/  SHF.L.U32 R50, R57, 0x10, RZ ;  /* 0x0000001039327819 */ /* 0x000fe200000006ff */
[C---:B-1----:R-:W-:Y:S01]  /*6920*/  FMUL R0, R47.reuse, R4 ;  /* 0x000000042f007220 */ /* 0x042fe20000400000 */
[----:B------:R-:W-:Y:S01]  /*6930*/  LOP3.LUT R4, R56, 0xffff0000, RZ, 0xc0, !PT ;  /* 0xffff000038047812 */ /* 0x000fe200078ec0ff */
[C---:B------:R-:W-:Y:S01]  /*6940*/  FMUL R2, R47.reuse, R5 ;  /* 0x000000052f027220 */ /* 0x040fe20000400000 */
[----:B------:R-:W-:Y:S01]  /*6950*/  FMUL R7, R47, R7 ;  /* 0x000000072f077220 */ /* 0x000fe20000400000 */
[----:B------:R-:W-:Y:S01]  /*6960*/  FFMA R0, R49, R3, R0 ;  /* 0x0000000331007223 */ /* 0x000fe20000000000 */
[----:B------:R-:W-:Y:S01]  /*6970*/  FMUL R3, R47, R6 ;  /* 0x000000062f037220 */ /* 0x000fe20000400000 */
[----:B------:R-:W-:Y:S01]  /*6980*/  FFMA R2, R49, R4, R2 ;  /* 0x0000000431027223 */ /* 0x000fe20000000002 */
[C---:B------:R-:W-:Y:S01]  /*6990*/  FMUL R4, R47.reuse, R8 ;  /* 0x000000082f047220 */ /* 0x040fe20000400000 */
[C---:B------:R-:W-:Y:S01]  /*69a0*/  FMUL R8, R47.reuse, R12 ;  /* 0x0000000c2f087220 */ /* 0x040fe20000400000 */
[C---:B------:R-:W-:Y:S01]  /*69b0*/  FMUL R12, R47.reuse, R16 ;  /* 0x000000102f0c7220 */ /* 0x040fe20000400000 */
[C---:B------:R-:W-:Y:S01]  /*69c0*/  FMUL R16, R47.reuse, R20 ;  /* 0x000000142f107220 */ /* 0x040fe20000400000 */
[----:B------:R-:W-:Y:S01]  /*69d0*/  F2FP.BF16.F32.PACK_AB R52, R2, R0 ;  /* 0x000000000234723e */ /* 0x000fe200000010ff */
[C---:B------:R-:W-:Y:S01]  /*69e0*/  FMUL R20, R47.reuse, R24 ;  /* 0x000000182f147220 */ /* 0x040fe20000400000 */
[C---:B------:R-:W-:Y:S01]  /*69f0*/  LOP3.LUT R0, R58.reuse, 0xffff0000, RZ, 0xc0, !PT ;  /* 0xffff00003a007812 */ /* 0x040fe200078ec0ff */
[----:B------:R-:W-:Y:S01]  /*6a00*/  FMUL R24, R47, R28 ;  /* 0x0000001c2f187220 */ /* 0x000fe20000400000 */
[----:B------:R-:W-:Y:S01]  /*6a10*/  SHF.L.U32 R2, R59, 0x10, RZ ;  /* 0x000000103b027819 */ /* 0x000fe200000006ff */
[C---:B------:R-:W-:Y:S01]  /*6a20*/  FMUL R28, R47.reuse, R32 ;  /* 0x000000202f1c7220 */ /* 0x040fe20000400000 */
[----:B------:R-:W-:Y:S01]  /*6a30*/  SHF.L.U32 R32, R58, 0x10, RZ ;  /* 0x000000103a207819 */ /* 0x000fe200000006ff */
[----:B------:R-:W-:Y:S01]  /*6a40*/  FMUL R5, R47, R9 ;  /* 0x000000092f057220 */ /* 0x000fe20000400000 */
[C---:B------:R-:W-:Y:S01]  /*6a50*/  FFMA R3, R49.reuse, R50, R3 ;  /* 0x0000003231037223 */ /* 0x040fe20000000003 */
[----:B------:R-:W-:Y:S01]  /*6a60*/  FFMA R7, R49, R51, R7 ;  /* 0x0000003331077223 */ /* 0x000fe20000000007 */
[----:B------:R-:W-:Y:S01]  /*6a70*/  FMUL R6, R47, R10 ;  /* 0x0000000a2f067220 */ /* 0x000fe20000400000 */
[----:B------:R-:W-:Y:S01]  /*6a80*/  FFMA R4, R49, R32, R4 ;  /* 0x0000002031047223 */ /* 0x000fe20000000004 */
[----:B------:R-:W-:Y:S01]  /*6a90*/  LOP3.LUT R32, R59, 0xffff0000, RZ, 0xc0, !PT ;  /* 0xffff00003b207812 */ /* 0x000fe200078ec0ff */
[----:B------:R-:W-:Y:S01]  /*6aa0*/  FFMA R5, R49, R0, R5 ;  /* 0x0000000031057223 */ /* 0x000fe20000000005 */
[C---:B------:R-:W-:Y:S01]  /*6ab0*/  SHF.L.U32 R0, R60.reuse, 0x10, RZ ;  /* 0x000000103c007819 */ /* 0x040fe200000006ff */
[----:B------:R-:W-:Y:S01]  /*6ac0*/  FMUL R11, R47, R11 ;  /* 0x0000000b2f0b7220 */ /* 0x000fe20000400000 */
[----:B------:R-:W-:Y:S01]  /*6ad0*/  F2FP.BF16.F32.PACK_AB R53, R7, R3 ;  /* 0x000000030735723e */ /* 0x000fe200000010ff */
[C---:B------:R-:W-:Y:S01]  /*6ae0*/  FFMA R6, R49.reuse, R2, R6 ;  /* 0x0000000231067223 */ /* 0x040fe20000000006 */
[----:B------:R-:W-:Y:S01]  /*6af0*/  LOP3.LUT R2, R60, 0xffff0000, RZ, 0xc0, !PT ;  /* 0xffff00003c027812 */ /* 0x000fe200078ec0ff */
[----:B------:R-:W-:Y:S01]  /*6b00*/  FFMA R11, R49, R32, R11 ;  /* 0x00000020310b7223 */ /* 0x000fe2000000000b */
[----:B------:R-:W-:Y:S01]  /*6b10*/  SHF.L.U32 R3, R61, 0x10, RZ ;  /* 0x000000103d037819 */ /* 0x000fe200000006ff */
[----:B------:R-:W-:Y:S01]  /*6b20*/  FFMA R8, R49, R0, R8 ;  /* 0x0000000031087223 */ /* 0x000fe20000000008 */
[----:B------:R-:W-:Y:S01]  /*6b30*/  LOP3.LUT R0, R61, 0xffff0000, RZ, 0xc0, !PT ;  /* 0xffff00003d007812 */ /* 0x000fe200078ec0ff */
[----:B------:R-:W-:Y:S01]  /*6b40*/  FMUL R9, R47, R13 ;  /* 0x0000000d2f097220 */ /* 0x000fe20000400000 */
[----:B------:R-:W-:Y:S01]  /*6b50*/  F2FP.BF16.F32.PACK_AB R54, R5, R4 ;  /* 0x000000040536723e */ /* 0x000fe200000010ff */
[----:B------:R-:W-:Y:S01]  /*6b60*/  FMUL R10, R47, R14 ;  /* 0x0000000e2f0a7220 */ /* 0x000fe20000400000 */
[----:B------:R-:W-:Y:S01]  /*6b70*/  F2FP.BF16.F32.PACK_AB R55, R11, R6 ;  /* 0x000000060b37723e */ /* 0x000fe200000010ff */
[----:B------:R-:W-:Y:S01]  /*6b80*/  FMUL R15, R47, R15 ;  /* 0x0000000f2f0f7220 */ /* 0x000fe20000400000 */
[----:B------:R-:W-:Y:S01]  /*6b90*/  SHF.L.U32 R4, R77, 0x10, RZ ;  /* 0x000000104d047819 */ /* 0x000fe200000006ff */
[C---:B------:R-:W-:Y:S01]  /*6ba0*/  FFMA R9, R49.reuse, R2, R9 ;  /* 0x0000000231097223 */ /* 0x040fe20000000009 */
[C---:B------:R-:W-:Y:S01]  /*6bb0*/  SHF.L.U32 R2, R62.reuse, 0x10, RZ ;  /* 0x000000103e027819 */ /* 0x040fe200000006ff */
[C---:B------:R-:W-:Y:S01]  /*6bc0*/  FFMA R10, R49.reuse, R3, R10 ;  /* 0x00000003310a7223 */ /* 0x040fe2000000000a */
[----:B------:R-:W-:Y:S01]  /*6bd0*/  LOP3.LUT R3, R62, 0xffff0000, RZ, 0xc0, !PT ;  /* 0xffff00003e037812 */ /* 0x000fe200078ec0ff */
[----:B------:R-:W-:Y:S01]  /*6be0*/  FFMA R15, R49, R0, R15 ;  /* 0x00000000310f7223 */ /* 0x000fe2000000000f */
[----:B------:R-:W-:Y:S01]  /*6bf0*/  SHF.L.U32 R0, R63, 0x10, RZ ;  /* 0x000000103f007819 */ /* 0x000fe200000006ff */
[----:B------:R-:W-:Y:S01]  /*6c00*/  FMUL R13, R47, R17 ;  /* 0x000000112f0d7220 */ /* 0x000fe20000400000 */
[----:B------:R-:W-:Y:S01]  /*6c10*/  F2FP.BF16.F32.PACK_AB R8, R9, R8 ;  /* 0x000000080908723e */ /* 0x000fe200000010ff */
[----:B------:R-:W-:Y:S01]  /*6c20*/  FMUL R14, R47, R18 ;  /* 0x000000122f0e7220 */ /* 0x000fe20000400000 */
[----:B------:R-:W-:Y:S01]  /*6c30*/  F2FP.BF16.F32.PACK_AB R9, R15, R10 ;  /* 0x0000000a0f09723e */ /* 0x000fe200000010ff */
[----:B------:R-:W-:Y:S01]  /*6c40*/  FFMA R12, R49, R2, R12 ;  /* 0x00000002310c7223 */ /* 0x000fe2000000000c */
[----:B------:R-:W-:Y:S01]  /*6c50*/  LOP3.LUT R2, R63, 0xffff0000, RZ, 0xc0, !PT ;  /* 0xffff00003f027812 */ /* 0x000fe200078ec0ff */
[----:B------:R-:W-:Y:S01]  /*6c60*/  FFMA R13, R49, R3, R13 ;  /* 0x00000003310d7223 */ /* 0x000fe2000000000d */
[----:B------:R-:W-:Y:S01]  /*6c70*/  SHF.L.U32 R3, R69, 0x10, RZ ;  /* 0x0000001045037819 */ /* 0x000fe200000006ff */
[----:B------:R-:W-:Y:S01]  /*6c80*/  FFMA R14, R49, R0, R14 ;  /* 0x00000000310e7223 */ /* 0x000fe2000000000e */
[C---:B------:R-:W-:Y:S01]  /*6c90*/  SHF.L.U32 R0, R68.reuse, 0x10, RZ ;  /* 0x0000001044007819 */ /* 0x040fe200000006ff */
[----:B------:R-:W-:Y:S01]  /*6ca0*/  FMUL R19, R47, R19 ;  /* 0x000000132f137220 */ /* 0x000fe20000400000 */
[----:B------:R-:W-:Y:S01]  /*6cb0*/  F2FP.BF16.F32.PACK_AB R10, R13, R12 ;  /* 0x0000000c0d0a723e */ /* 0x000fe200000010ff */
[----:B------:R-:W-:Y:S01]  /*6cc0*/  FMUL R17, R47, R21 ;  /* 0x000000152f117220 */ /* 0x000fe20000400000 */
[----:B------:R-:W-:Y:S01]  /*6cd0*/  LOP3.LUT R5, R79, 0xffff0000, RZ, 0xc0, !PT ;  /* 0xffff00004f057812 */ /* 0x000fe200078ec0ff */
[C---:B------:R-:W-:Y:S01]  /*6ce0*/  FFMA R19, R49.reuse, R2, R19 ;  /* 0x0000000231137223 */ /* 0x040fe20000000013 */
[----:B------:R-:W-:Y:S01]  /*6cf0*/  LOP3.LUT R2, R68, 0xffff0000, RZ, 0xc0, !PT ;  /* 0xffff000044027812 */ /* 0x000fe200078ec0ff */
[----:B------:R1:W-:Y:S01]  /*6d00*/  STS.128 [R100+0x2000], R52 ;  /* 0x0020003464007388 */ /* 0x0003e20000000c00 */
[----:B------:R-:W-:Y:S01]  /*6d10*/  FFMA R16, R49, R0, R16 ;  /* 0x0000000031107223 */ /* 0x000fe20000000010 */
[----:B------:R-:W-:Y:S01]  /*6d20*/  LOP3.LUT R0, R69, 0xffff0000, RZ, 0xc0, !PT ;  /* 0xffff000045007812 */ /* 0x000fe200078ec0ff */
[----:B------:R-:W-:Y:S01]  /*6d30*/  FMUL R18, R47, R22 ;  /* 0x000000162f127220 */ /* 0x000fe20000400000 */
[----:B------:R-:W-:Y:S01]  /*6d40*/  F2FP.BF16.F32.PACK_AB R11, R19, R14 ;  /* 0x0000000e130b723e */ /* 0x000fe200000010ff */
[----:B------:R-:W-:Y:S01]  /*6d50*/  FMUL R23, R47, R23 ;  /* 0x000000172f177220 */ /* 0x000fe20000400000 */
[C---:B------:R-:W-:Y:S01]  /*6d60*/  FFMA R17, R49.reuse, R2, R17 ;  /* 0x0000000231117223 */ /* 0x040fe20000000011 */
[C---:B------:R-:W-:Y:S01]  /*6d70*/  SHF.L.U32 R2, R70.reuse, 0x10, RZ ;  /* 0x0000001046027819 */ /* 0x040fe200000006ff */
[----:B------:R-:W-:Y:S01]  /*6d80*/  FFMA R18, R49, R3, R18 ;  /* 0x0000000331127223 */ /* 0x000fe20000000012 */
[----:B------:R-:W-:Y:S01]  /*6d90*/  SHF.L.U32 R3, R71, 0x10, RZ ;  /* 0x0000001047037819 */ /* 0x000fe200000006ff */
[----:B------:R1:W-:Y:S01]  /*6da0*/  STS.128 [R99+0x2010], R8 ;  /* 0x0020100863007388 */ /* 0x0003e20000000c00 */
[----:B------:R-:W-:Y:S01]  /*6db0*/  F2FP.BF16.F32.PACK_AB R16, R17, R16 ;  /* 0x000000101110723e */ /* 0x000fe200000010ff */
[----:B------:R-:W-:Y:S01]  /*6dc0*/  FFMA R23, R49, R0, R23 ;  /* 0x0000000031177223 */ /* 0x000fe20000000017 */
[----:B------:R-:W-:Y:S01]  /*6dd0*/  LOP3.LUT R0, R70, 0xffff0000, RZ, 0xc0, !PT ;  /* 0xffff000046007812 */ /* 0x000fe200078ec0ff */
[C---:B------:R-:W-:Y:S01]  /*6de0*/  FMUL R21, R47.reuse, R25 ;  /* 0x000000192f157220 */ /* 0x040fe20000400000 */
[----:B------:R-:W-:Y:S01]  /*6df0*/  FMUL R22, R47, R26 ;  /* 0x0000001a2f167220 */ /* 0x000fe20000400000 */
[C---:B------:R-:W-:Y:S01]  /*6e00*/  FFMA R20, R49.reuse, R2, R20 ;  /* 0x0000000231147223 */ /* 0x040fe20000000014 */
[C---:B------:R-:W-:Y:S01]  /*6e10*/  SHF.L.U32 R2, R76.reuse, 0x10, RZ ;  /* 0x000000104c027819 */ /* 0x040fe200000006ff */
[----:B------:R-:W-:Y:S01]  /*6e20*/  FFMA R21, R49, R0, R21 ;  /* 0x0000000031157223 */ /* 0x000fe20000000015 */
[----:B------:R-:W-:Y:S01]  /*6e30*/  LOP3.LUT R0, R71, 0xffff0000, RZ, 0xc0, !PT ;  /* 0xffff000047007812 */ /* 0x000fe200078ec0ff */
[----:B------:R-:W-:Y:S01]  /*6e40*/  FFMA R22, R49, R3, R22 ;  /* 0x0000000331167223 */ /* 0x000fe20000000016 */
[C---:B------:R-:W-:Y:S01]  /*6e50*/  FMUL R27, R47.reuse, R27 ;  /* 0x0000001b2f1b7220 */ /* 0x040fe20000400000 */
[----:B------:R-:W-:Y:S01]  /*6e60*/  LOP3.LUT R3, R76, 0xffff0000, RZ, 0xc0, !PT ;  /* 0xffff00004c037812 */ /* 0x000fe200078ec0ff */
[C---:B------:R-:W-:Y:S01]  /*6e70*/  FMUL R25, R47.reuse, R29 ;  /* 0x0000001d2f197220 */ /* 0x040fe20000400000 */
[----:B------:R-:W-:Y:S01]  /*6e80*/  FMUL R26, R47, R30 ;  /* 0x0000001e2f1a7220 */ /* 0x000fe20000400000 */
[C---:B------:R-:W-:Y:S01]  /*6e90*/  FFMA R27, R49.reuse, R0, R27 ;  /* 0x00000000311b7223 */ /* 0x040fe2000000001b */
[----:B------:R-:W-:Y:S01]  /*6ea0*/  FFMA R24, R49, R2, R24 ;  /* 0x0000000231187223 */ /* 0x000fe20000000018 */
[----:B------:R-:W-:Y:S01]  /*6eb0*/  LOP3.LUT R0, R77, 0xffff0000, RZ, 0xc0, !PT ;  /* 0xffff00004d007812 */ /* 0x000fe200078ec0ff */
[----:B------:R-:W-:Y:S01]  /*6ec0*/  FFMA R25, R49, R3, R25 ;  /* 0x0000000331197223 */ /* 0x000fe20000000019 */
[----:B------:R-:W-:Y:S01]  /*6ed0*/  FMUL R31, R47, R31 ;  /* 0x0000001f2f1f7220 */ /* 0x000fe20000400000 */
[C---:B------:R-:W-:Y:S01]  /*6ee0*/  SHF.L.U32 R2, R78.reuse, 0x10, RZ ;  /* 0x000000104e027819 */ /* 0x040fe200000006ff */
[----:B------:R-:W-:Y:S01]  /*6ef0*/  FFMA R26, R49, R4, R26 ;  /* 0x00000004311a7223 */ /* 0x000fe2000000001a */
[----:B------:R-:W-:Y:S01]  /*6f00*/  LOP3.LUT R3, R78, 0xffff0000, RZ, 0xc0, !PT ;  /* 0xffff00004e037812 */ /* 0x000fe200078ec0ff */
[----:B------:R-:W-:Y:S01]  /*6f10*/  FMUL R29, R47, R33 ;  /* 0x000000212f1d7220 */ /* 0x000fe20000400000 */
[----:B------:R-:W-:Y:S01]  /*6f20*/  SHF.L.U32 R4, R79, 0x10, RZ ;  /* 0x000000104f047819 */ /* 0x000fe200000006ff */
[----:B------:R-:W-:Y:S01]  /*6f30*/  FMUL R30, R47, R34 ;  /* 0x000000222f1e7220 */ /* 0x000fe20000400000 */
[----:B------:R-:W-:Y:S01]  /*6f40*/  F2FP.BF16.F32.PACK_AB R17, R23, R18 ;  /* 0x000000121711723e */ /* 0x000fe200000010ff */
[----:B------:R-:W-:Y:S01]  /*6f50*/  FFMA R31, R49, R0, R31 ;  /* 0x00000000311f7223 */ /* 0x000fe2000000001f */
[----:B------:R-:W-:Y:S01]  /*6f60*/  FMUL R35, R47, R35 ;  /* 0x000000232f237220 */ /* 0x000fe20000400000 */
[----:B------:R-:W-:Y:S01]  /*6f70*/  F2FP.BF16.F32.PACK_AB R18, R21, R20 ;  /* 0x000000141512723e */ /* 0x000fe200000010ff */
[----:B------:R-:W-:Y:S01]  /*6f80*/  FFMA R28, R49, R2, R28 ;  /* 0x00000002311c7223 */ /* 0x000fe2000000001c */
[----:B------:R-:W-:Y:S01]  /*6f90*/  F2FP.BF16.F32.PACK_AB R19, R27, R22 ;  /* 0x000000161b13723e */ /* 0x000fe200000010ff */
[C---:B------:R-:W-:Y:S01]  /*6fa0*/  FFMA R29, R49.reuse, R3, R29 ;  /* 0x00000003311d7223 */ /* 0x040fe2000000001d */
[C---:B------:R-:W-:Y:S01]  /*6fb0*/  FFMA R30, R49.reuse, R4, R30 ;  /* 0x00000004311e7223 */ /* 0x040fe2000000001e */
[----:B------:R-:W-:Y:S01]  /*6fc0*/  FFMA R35, R49, R5, R35 ;  /* 0x0000000531237223 */ /* 0x000fe20000000023 */
[----:B------:R-:W-:Y:S01]  /*6fd0*/  F2FP.BF16.F32.PACK_AB R24, R25, R24 ;  /* 0x000000181918723e */ /* 0x000fe200000010ff */
[----:B------:R1:W-:Y:S01]  /*6fe0*/  STS.128 [R98+0x2020], R16 ;  /* 0x0020201062007388 */ /* 0x0003e20000000c00 */
[----:B------:R-:W-:Y:S02]  /*6ff0*/  F2FP.BF16.F32.PACK_AB R25, R31, R26 ;  /* 0x0000001a1f19723e */ /* 0x000fe400000010ff */
[----:B------:R-:W-:Y:S02]  /*7000*/  F2FP.BF16.F32.PACK_AB R26, R29, R28 ;  /* 0x0000001c1d1a723e */ /* 0x000fe400000010ff */
[----:B------:R-:W-:Y:S02]  /*7010*/  F2FP.BF16.F32.PACK_AB R27, R35, R30 ;  /* 0x0000001e231b723e */ /* 0x000fe400000010ff */
[----:B------:R-:W-:Y:S02]  /*7020*/  LEA R0, R65, UR48, 0x3 ;  /* 0x0000003041007c11 */ /* 0x000fe4000f8e18ff */
[----:B------:R-:W-:Y:S01]  /*7030*/  @P6 SHF.L.U32 R2, R97, 0x1f, RZ ;  /* 0x0000001f61026819 */ /* 0x000fe200000006ff */
        /* <DEDUP_REMOVED lines=9> */
[----:B------:R-:W-:Y:S02]  /*70d0*/  UIADD3 UR8, UP0, UPT, UR52, 0x680, URZ ;  /* 0x0000068034087890 */ /* 0x000fe4000ff1e0ff */
[----:B------:R-:W-:Y:S02]  /*70e0*/  UIADD3 UR5, UPT, UPT, UR41, 0x20, URZ ;  /* 0x0000002029057890 */ /* 0x000fe4000fffe0ff */
[----:B------:R-:W-:Y:S02]  /*70f0*/  UIADD3 UR4, UPT, UPT, UR48, 0x2200, URZ ;  /* 0x0000220030047890 */ /* 0x000fe4000fffe0ff */
[----:B------:R-:W-:Y:S01]  /*7100*/  UIADD3.X UR9, UPT, UPT, URZ, UR53, URZ, UP0, !UPT ;  /* 0x00000035ff097290 */ /* 0x000fe200087fe4ff */
[----:B------:R-:W-:Y:S01]  /*7110*/  UMOV UR6, UR42 ;  /* 0x0000002a00067c82 */ /* 0x000fe20008000000 */
[----:B------:R-:W-:Y:S07]  /*7120*/  UMOV UR7, UR36 ;  /* 0x0000002400077c82 */ /* 0x000fee0008000000 */
[----:B------:R2:W-:Y:S01]  /*7130*/  UTMASTG.3D [UR4], [UR8] ;  /* 0x00000004080073b5 */ /* 0x0005e20008010000 */
[----:B------:R0:W-:Y:S01]  /*7140*/  UTMACMDFLUSH ;  /* 0x00000000000079b7 */ /* 0x0001e20000000000 */
[----:B--2---:R-:W-:Y:S04]  /*7150*/  DEPBAR.LE SB0, 0x1 ;  /* 0x000080400000791a */ /* 0x004fe80000000000 */
.L_x_109:
[----:B------:R-:W-:Y:S05]  /*7160*/  BSYNC.RECONVERGENT B0 ;  /* 0x0000000000007941 */ /* 0x000fea0003800200 */
.L_x_108:
[----:B------:R-:W-:Y:S01]  /*7170*/  BAR.SYNC.DEFER_BLOCKING 0x1, 0x80 ;  /* 0x0042000000007b1d */ /* 0x000fe20000010000 */
[----:B------:R-:W-:Y:S04]  /*7180*/  UIADD3 UR40, UPT, UPT, UR51, 0x1, URZ ;  /* 0x0000000133287890 */ /* 0x000fe8000fffe0ff */
[----:B------:R-:W-:Y:S04]  /*7190*/  UISETP.NE.AND UP0, UPT, UR40, 0x4, UPT ;  /* 0x000000042800788c */ /* 0x000fe8000bf05270 */
[----:B------:R-:W-:Y:S01]  /*71a0*/  USEL UR40, UR40, URZ, UP0 ;  /* 0x000000ff28287287 */ /* 0x000fe20008000000 */
[----:B------:R2:W-:Y:S01]  /*71b0*/  @P6 SYNCS.ARRIVE.TRANS64.RED.A1T0 RZ, [R72+URZ], RZ ;  /* 0x000000ff48ff69a7 */ /* 0x0005e200081004ff */
[----:B------:R-:W-:Y:S01]  /*71c0*/  BSSY B1, `(.L_x_110) ;  /* 0x0000017000017945 */ /* 0x000fe20003800000 */
[----:B------:R-:W4:Y:S02]  /*71d0*/  @P6 SYNCS.PHASECHK.TRANS64.TRYWAIT P0, [R0+URZ+0x50], R2 ;  /* 0x00005002000065a7 */ /* 0x000f2400080011ff */
[----:B----4-:R-:W-:Y:S01]  /*71e0*/  @P6 SEL R66, RZ, 0x1, !P0 ;  /* 0x00000001ff426807 */ /* 0x010fe20004000000 */
[----:B--2---:R-:W-:Y:S06]  /*71f0*/  @!P6 BRA `(.L_x_111) ;  /* 0x00000000004ce947 */ /* 0x004fec0003800000 */
        /* <DEDUP_REMOVED lines=9> */
[----:B------:R-:W-:Y:S04]  /*7290*/  SHF.L.U32 R6, R97, 0x1f, RZ ;  /* 0x0000001f61067819 */ /* 0x000fe800000006ff */
[----:B------:R-:W2:Y:S02]  /*72a0*/  SYNCS.PHASECHK.TRANS64.TRYWAIT P0, [R0+URZ+0x50], R6 ;  /* 0x00005006000075a7 */ /* 0x000ea400080011ff */
[----:B--2---:R-:W-:Y:S05]  /*72b0*/  @!P0 BRA `(.L_x_114) ;  /* 0x00000024007c8947 */ /* 0x004fea0003800000 */
.L_x_113:
[----:B------:R-:W-:Y:S05]  /*72c0*/  BSYNC B0 ;  /* 0x0000000000007941 */ /* 0x000fea0003800000 */
.L_x_112:
[----:B------:R-:W-:Y:S02]  /*72d0*/  ISETP.NE.AND P0, PT, R67, RZ, PT ;  /* 0x000000ff4300720c */ /* 0x000fe40003f05270 */
[----:B------:R-:W-:Y:S11]  /*72e0*/  IADD3 R65, PT, PT, R65, 0x1, RZ ;  /* 0x0000000141417810 */ /* 0x000ff60007ffe0ff */
[----:B------:R4:W1:Y:S04]  /*72f0*/  @P0 LDS.128 R56, [R5] ;  /* 0x0000000005380984 */ /* 0x0008680000000c00 */
[----:B------:R4:W1:Y:S04]  /*7300*/  @P0 LDS.128 R60, [R4+0x10] ;  /* 0x00001000043c0984 */ /* 0x0008680000000c00 */
[----:B------:R4:W1:Y:S04]  /*7310*/  @P0 LDS.128 R68, [R3+0x20] ;  /* 0x0000200003440984 */ /* 0x0008680000000c00 */
[----:B------:R4:W1:Y:S02]  /*7320*/  @P0 LDS.128 R76, [R2+0x30] ;  /* 0x00003000024c0984 */ /* 0x0008640000000c00 */
.L_x_111:
[----:B------:R-:W-:Y:S05]  /*7330*/  BSYNC B1 ;  /* 0x0000000000017941 */ /* 0x000fea0003800000 */
.L_x_110:
        /* <DEDUP_REMOVED lines=21> */
.L_x_115:
        /* <DEDUP_REMOVED lines=146> */
.L_x_117:
[----:B------:R-:W-:Y:S05]  /*7db0*/  BSYNC.RECONVERGENT B0 ;  /* 0x0000000000007941 */ /* 0x000fea0003800200 */
.L_x_116:
        /* <DEDUP_REMOVED lines=21> */
.L_x_121:
[----:B------:R-:W-:Y:S05]  /*7f10*/  BSYNC B0 ;  /* 0x0000000000007941 */ /* 0x000fea0003800000 */
.L_x_120:
[----:B------:R-:W-:Y:S11]  /*7f20*/  ISETP.NE.AND P0, PT, R67, RZ, PT ;  /* 0x000000ff4300720c */ /* 0x000ff60003f05270 */
[----:B------:R-:W-:Y:S02]  /*7f30*/  @!UPT UIADD3 URZ, UPT, UPT, URZ, URZ, URZ ;  /* 0x000000fffffff290 */ /* 0x000fe4000fffe0ff */
[----:B------:R4:W1:Y:S04]  /*7f40*/  @P0 LDS.128 R56, [R4] ;  /* 0x0000000004380984 */ /* 0x0008680000000c00 */
[----:B------:R4:W1:Y:S04]  /*7f50*/  @P0 LDS.128 R60, [R3+0x10] ;  /* 0x00001000033c0984 */ /* 0x0008680000000c00 */
[----:B------:R4:W1:Y:S04]  /*7f60*/  @P0 LDS.128 R68, [R2+0x20] ;  /* 0x0000200002440984 */ /* 0x0008680000000c00 */
[----:B------:R4:W1:Y:S02]  /*7f70*/  @P0 LDS.128 R76, [R65+0x30] ;  /* 0x00003000414c0984 */ /* 0x0008640000000c00 */
.L_x_119:
[----:B------:R-:W-:Y:S05]  /*7f80*/  BSYNC B1 ;  /* 0x0000000000017941 */ /* 0x000fea0003800000 */
.L_x_118:
        /* <DEDUP_REMOVED lines=21> */
.L_x_123:
[----:B------:R-:W-:Y:S01]  /*80e0*/  ISETP.NE.AND P0, PT, R102, RZ, PT ;  /* 0x000000ff6600720c */ /* 0x000fe20003f05270 */
[----:B------:R-:W-:Y:S05]  /*80f0*/  WARPSYNC.ALL ;  /* 0x0000000000007948 */ /* 0x000fea0003800000 */
[----:B------:R-:W-:Y:S01]  /*8100*/  R2UR UR4, R48 ;  /* 0x00000000300472ca */ /* 0x000fe200000e0000 */
[----:B------:R-:W-:Y:S01]  /*8110*/  BSSY.RECONVERGENT B0, `(.L_x_124) ;  /* 0x000008c000007945 */ /* 0x000fe20003800200 */
[----:B------:R-:W-:Y:S02]  /*8120*/  R2UR UR5, R64 ;  /* 0x00000000400572ca */ /* 0x000fe400000e0000 */
[C---:B-1----:R-:W-:Y:S02]  /*8130*/  SHF.L.U32 R0, R56.reuse, 0x10, RZ ;  /* 0x0000001038007819 */ /* 0x042fe400000006ff */
[----:B----4-:R-:W-:Y:S02]  /*8140*/  LOP3.LUT R2, R56, 0xffff0000, RZ, 0xc0, !PT ;  /* 0xffff000038027812 */ /* 0x010fe400078ec0ff */
[C---:B------:R-:W-:Y:S02]  /*8150*/  SHF.L.U32 R3, R57.reuse, 0x10, RZ ;  /* 0x0000001039037819 */ /* 0x040fe400000006ff */
[----:B------:R-:W-:Y:S02]  /*8160*/  LOP3.LUT R48, R57, 0xffff0000, RZ, 0xc0, !PT ;  /* 0xffff000039307812 */ /* 0x000fe400078ec0ff */
[C---:B------:R-:W-:Y:S01]  /*8170*/  SHF.L.U32 R50, R58.reuse, 0x10, RZ ;  /* 0x000000103a327819 */ /* 0x040fe200000006ff */
[----:B------:R-:W1:Y:S01]  /*8180*/  LDTM.x32 R4, tmem[UR4+0x60] ;  /* 0x00006004000479ee */ /* 0x000e6200082c0000 */
[----:B------:R-:W-:Y:S01]  /*8190*/  LOP3.LUT R51, R58, 0xffff0000, RZ, 0xc0, !PT ;  /* 0xffff00003a337812 */ /* 0x000fe200078ec0ff */
[----:B------:R-:W-:Y:S01]  /*81a0*/  NOP ;  /* 0x0000000000007918 */ /* 0x000fe20000000000 */
[C---:B------:R-:W-:Y:S01]  /*81b0*/  SHF.L.U32 R52, R59.reuse, 0x10, RZ ;  /* 0x000000103b347819 */ /* 0x040fe200000006ff */
[----:B------:R-:W-:Y:S01]  /*81c0*/  UIADD3 UR5, UPT, UPT, UR5, 0xe0, URZ ;  /* 0x000000e005057890 */ /* 0x000fe2000fffe0ff */
[----:B------:R-:W-:Y:S02]  /*81d0*/  LOP3.LUT R53, R59, 0xffff0000, RZ, 0xc0, !PT ;  /* 0xffff00003b357812 */ /* 0x000fe400078ec0ff */
[C---:B------:R-:W-:Y:S01]  /*81e0*/  SHF.L.U32 R54, R60.reuse, 0x10, RZ ;  /* 0x000000103c367819 */ /* 0x040fe200000006ff */
[----:B------:R-:W-:Y:S01]  /*81f0*/  UPRMT UR5, UR37, 0x654, UR5 ;  /* 0x0000065425057896 */ /* 0x000fe20008000005 */
[----:B------:R-:W-:Y:S02]  /*8200*/  LOP3.LUT R55, R60, 0xffff0000, RZ, 0xc0, !PT ;  /* 0xffff00003c377812 */ /* 0x000fe400078ec0ff */
[C---:B------:R-:W-:Y:S02]  /*8210*/  SHF.L.U32 R56, R61.reuse, 0x10, RZ ;  /* 0x000000103d387819 */ /* 0x040fe400000006ff */
[----:B------:R-:W-:Y:S02]  /*8220*/  LOP3.LUT R57, R61, 0xffff0000, RZ, 0xc0, !PT ;  /* 0xffff00003d397812 */ /* 0x000fe400078ec0ff */
[C---:B------:R-:W-:Y:S02]  /*8230*/  SHF.L.U32 R58, R62.reuse, 0x10, RZ ;  /* 0x000000103e3a7819 */ /* 0x040fe400000006ff */
[----:B------:R-:W-:Y:S01]  /*8240*/  LOP3.LUT R59, R62, 0xffff0000, RZ, 0xc0, !PT ;  /* 0xffff00003e3b7812 */ /* 0x000fe200078ec0ff */
[----:B-1----:R-:W-:Y:S01]  /*8250*/  SYNCS.ARRIVE.TRANS64.RED.A1T0 RZ, [UR5], RZ ;  /* 0x000000ffffff79a7 */ /* 0x002fe20008100405 */
[C---:B------:R-:W-:Y:S02]  /*8260*/  SHF.L.U32 R60, R63.reuse, 0x10, RZ ;  /* 0x000000103f3c7819 */ /* 0x040fe400000006ff */
[----:B------:R-:W-:Y:S02]  /*8270*/  LOP3.LUT R61, R63, 0xffff0000, RZ, 0xc0, !PT ;  /* 0xffff00003f3d7812 */ /* 0x000fe400078ec0ff */
[C---:B------:R-:W-:Y:S01]  /*8280*/  SHF.L.U32 R62, R68.reuse, 0x10, RZ ;  /* 0x00000010443e7819 */ /* 0x040fe200000006ff */
[C---:B------:R-:W-:Y:S01]  /*8290*/  FMUL R4, R47.reuse, R4 ;  /* 0x000000042f047220 */ /* 0x040fe20000400000 */
[C---:B------:R-:W-:Y:S01]  /*82a0*/  FMUL R5, R47.reuse, R5 ;  /* 0x000000052f057220 */ /* 0x040fe20000400000 */
[----:B------:R-:W-:Y:S01]  /*82b0*/  FMUL R6, R47, R6 ;  /* 0x000000062f067220 */ /* 0x000fe20000400000 */
[----:B------:R-:W-:Y:S01]  /*82c0*/  LOP3.LUT R63, R68, 0xffff0000, RZ, 0xc0, !PT ;  /* 0xffff0000443f7812 */ /* 0x000fe200078ec0ff */
[C---:B------:R-:W-:Y:S01]  /*82d0*/  FFMA R4, R49.reuse, R0, R4 ;  /* 0x0000000031047223 */ /* 0x040fe20000000004 */
[----:B------:R-:W-:Y:S01]  /*82e0*/  FFMA R5, R49, R2, R5 ;  /* 0x0000000231057223 */ /* 0x000fe20000000005 */
[----:B------:R-:W-:Y:S01]  /*82f0*/  SHF.L.U32 R64, R69, 0x10, RZ ;  /* 0x0000001045407819 */ /* 0x000fe200000006ff */
[----:B------:R-:W-:Y:S01]  /*8300*/  FFMA R6, R49, R3, R6 ;  /* 0x0000000331067223 */ /* 0x000fe20000000006 */
[----:B------:R-:W-:Y:S01]  /*8310*/  FMUL R7, R47, R7 ;  /* 0x000000072f077220 */ /* 0x000fe20000400000 */
[----:B------:R-:W-:Y:S01]  /*8320*/  LOP3.LUT R65, R69, 0xffff0000, RZ, 0xc0, !PT ;  /* 0xffff000045417812 */ /* 0x000fe200078ec0ff */
[----:B------:R-:W-:Y:S01]  /*8330*/  FMUL R8, R47, R8 ;  /* 0x000000082f087220 */ /* 0x000fe20000400000 */
[----:B------:R-:W-:Y:S01]  /*8340*/  F2FP.BF16.F32.PACK_AB R4, R5, R4 ;  /* 0x000000040504723e */ /* 0x000fe200000010ff */
[----:B------:R-:W-:Y:S01]  /*8350*/  FFMA R7, R49, R48, R7 ;  /* 0x0000003031077223 */ /* 0x000fe20000000007 */
[----:B------:R-:W-:Y:S01]  /*8360*/  FMUL R9, R47, R9 ;  /* 0x000000092f097220 */ /* 0x000fe20000400000 */
[----:B------:R-:W-:Y:S01]  /*8370*/  FFMA R8, R49, R50, R8 ;  /* 0x0000003231087223 */ /* 0x000fe20000000008 */
[C---:B------:R-:W-:Y:S01]  /*8380*/  SHF.L.U32 R66, R70.reuse, 0x10, RZ ;  /* 0x0000001046427819 */ /* 0x040fe200000006ff */
[----:B------:R-:W-:Y:S01]  /*8390*/  FMUL R0, R47, R10 ;  /* 0x0000000a2f007220 */ /* 0x000fe20000400000 */
[----:B------:R-:W-:Y:S01]  /*83a0*/  F2FP.BF16.F32.PACK_AB R5, R7, R6 ;  /* 0x000000060705723e */ /* 0x000fe200000010ff */
[----:B------:R-:W-:Y:S01]  /*83b0*/  FFMA R9, R49, R51, R9 ;  /* 0x0000003331097223 */ /* 0x000fe20000000009 */
[----:B------:R-:W-:Y:S01]  /*83c0*/  FMUL R2, R47, R11 ;  /* 0x0000000b2f027220 */ /* 0x000fe20000400000 */
[----:B------:R-:W-:Y:S01]  /*83d0*/  FFMA R0, R49, R52, R0 ;  /* 0x0000003431007223 */ /* 0x000fe20000000000 */
[----:B------:R-:W-:Y:S01]  /*83e0*/  LOP3.LUT R67, R70, 0xffff0000, RZ, 0xc0, !PT ;  /* 0xffff000046437812 */ /* 0x000fe200078ec0ff */
[----:B------:R-:W-:Y:S01]  /*83f0*/  FMUL R3, R47, R12 ;  /* 0x0000000c2f037220 */ /* 0x000fe20000400000 */
[----:B------:R-:W-:Y:S01]  /*8400*/  F2FP.BF16.F32.PACK_AB R6, R9, R8 ;  /* 0x000000080906723e */ /* 0x000fe200000010ff */
[----:B------:R-:W-:Y:S01]  /*8410*/  FFMA R2, R49, R53, R2 ;  /* 0x0000003531027223 */ /* 0x000fe20000000002 */
[----:B------:R-:W-:Y:S01]  /*8420*/  FMUL R10, R47, R13 ;  /* 0x0000000d2f0a7220 */ /* 0x000fe20000400000 */
[----:B------:R-:W-:Y:S01]  /*8430*/  FFMA R3, R49, R54, R3 ;  /* 0x0000003631037223 */ /* 0x000fe20000000003 */
[----:B------:R-:W-:Y:S01]  /*8440*/  SHF.L.U32 R68, R71, 0x10, RZ ;  /* 0x0000001047447819 */ /* 0x000fe200000006ff */
[----:B------:R-:W-:Y:S01]  /*8450*/  FMUL R11, R47, R14 ;  /* 0x0000000e2f0b7220 */ /* 0x000fe20000400000 */
[----:B------:R-:W-:Y:S01]  /*8460*/  F2FP.BF16.F32.PACK_AB R7, R2, R0 ;  /* 0x000000000207723e */ /* 0x000fe200000010ff */
[----:B------:R-:W-:Y:S01]  /*8470*/  FFMA R10, R49, R55, R10 ;  /* 0x00000037310a7223 */ /* 0x000fe2000000000a */
[C---:B------:R-:W-:Y:S01]  /*8480*/  FMUL R15, R47.reuse, R15 ;  /* 0x0000000f2f0f7220 */ /* 0x040fe20000400000 */
[C---:B------:R-:W-:Y:S01]  /*8490*/  FMUL R12, R47.reuse, R16 ;  /* 0x000000102f0c7220 */ /* 0x040fe20000400000 */
[----:B------:R-:W-:Y:S01]  /*84a0*/  FMUL R13, R47, R17 ;  /* 0x000000112f0d7220 */ /* 0x000fe20000400000 */
[----:B------:R1:W-:Y:S01]  /*84b0*/  STS.128 [R100+0x6000], R4 ;  /* 0x0060000464007388 */ /* 0x0003e20000000c00 */
[----:B------:R-:W-:Y:S01]  /*84c0*/  LOP3.LUT R69, R71, 0xffff0000, RZ, 0xc0, !PT ;  /* 0xffff000047457812 */ /* 0x000fe200078ec0ff */
[C---:B------:R-:W-:Y:S01]  /*84d0*/  FFMA R11, R49.reuse, R56, R11 ;  /* 0x00000038310b7223 */ /* 0x040fe2000000000b */
[----:B------:R-:W-:Y:S01]  /*84e0*/  SHF.L.U32 R70, R76, 0x10, RZ ;  /* 0x000000104c467819 */ /* 0x000fe200000006ff */
[C---:B------:R-:W-:Y:S01]  /*84f0*/  FFMA R15, R49.reuse, R57, R15 ;  /* 0x00000039310f7223 */ /* 0x040fe2000000000f */
[----:B------:R-:W-:Y:S01]  /*8500*/  F2FP.BF16.F32.PACK_AB R8, R10, R3 ;  /* 0x000000030a08723e */ /* 0x000fe200000010ff */
[C---:B------:R-:W-:Y:S01]  /*8510*/  FFMA R12, R49.reuse, R58, R12 ;  /* 0x0000003a310c7223 */ /* 0x040fe2000000000c */
[----:B------:R-:W-:Y:S01]  /*8520*/  FFMA R13, R49, R59, R13 ;  /* 0x0000003b310d7223 */ /* 0x000fe2000000000d */
[C---:B------:R-:W-:Y:S01]  /*8530*/  FMUL R14, R47.reuse, R18 ;  /* 0x000000122f0e7220 */ /* 0x040fe20000400000 */
[C---:B------:R-:W-:Y:S01]  /*8540*/  FMUL R19, R47.reuse, R19 ;  /* 0x000000132f137220 */ /* 0x040fe20000400000 */
[C---:B------:R-:W-:Y:S01]  /*8550*/  FMUL R16, R47.reuse, R20 ;  /* 0x000000142f107220 */ /* 0x040fe20000400000 */
[----:B------:R-:W-:Y:S01]  /*8560*/  FMUL R17, R47, R21 ;  /* 0x000000152f117220 */ /* 0x000fe20000400000 */
[----:B------:R-:W-:Y:S01]  /*8570*/  FFMA R14, R49, R60, R14 ;  /* 0x0000003c310e7223 */ /* 0x000fe2000000000e */
        /* <DEDUP_REMOVED lines=9> */
[----:B------:R-:W-:Y:S01]  /*8610*/  F2FP.BF16.F32.PACK_AB R9, R15, R11 ;  /* 0x0000000b0f09723e */ /* 0x000fe200000010ff */
[----:B------:R-:W-:Y:S01]  /*8620*/  FFMA R23, R49, R65, R23 ;  /* 0x0000004131177223 */ /* 0x000fe20000000017 */
[----:B------:R-:W-:Y:S01]  /*8630*/  FMUL R27, R47, R27 ;  /* 0x0000001b2f1b7220 */ /* 0x000fe20000400000 */
[----:B------:R-:W-:Y:S01]  /*8640*/  F2FP.BF16.F32.PACK_AB R10, R13, R12 ;  /* 0x0000000c0d0a723e */ /* 0x000fe200000010ff */
[----:B------:R-:W-:Y:S01]  /*8650*/  FFMA R20, R49, R66, R20 ;  /* 0x0000004231147223 */ /* 0x000fe20000000014 */
[----:B------:R-:W-:Y:S01]  /*8660*/  F2FP.BF16.F32.PACK_AB R11, R19, R14 ;  /* 0x0000000e130b723e */ /* 0x000fe200000010ff */
[----:B------:R-:W-:Y:S01]  /*8670*/  FMUL R24, R47, R28 ;  /* 0x0000001c2f187220 */ /* 0x000fe20000400000 */
[----:B------:R-:W-:Y:S01]  /*8680*/  LOP3.LUT R71, R76, 0xffff0000, RZ, 0xc0, !PT ;  /* 0xffff00004c477812 */ /* 0x000fe200078ec0ff */
[----:B------:R-:W-:Y:S01]  /*8690*/  FFMA R21, R49, R67, R21 ;  /* 0x0000004331157223 */ /* 0x000fe20000000015 */
[----:B------:R-:W-:Y:S01]  /*86a0*/  SHF.L.U32 R72, R77, 0x10, RZ ;  /* 0x000000104d487819 */ /* 0x000fe200000006ff */
[----:B------:R1:W-:Y:S01]  /*86b0*/  STS.128 [R99+0x6010], R8 ;  /* 0x0060100863007388 */ /* 0x0003e20000000c00 */
[----:B------:R-:W-:Y:S01]  /*86c0*/  FMUL R25, R47, R29 ;  /* 0x0000001d2f197220 */ /* 0x000fe20000400000 */
[----:B------:R-:W-:Y:S01]  /*86d0*/  FFMA R22, R49, R68, R22 ;  /* 0x0000004431167223 */ /* 0x000fe20000000016 */
[----:B------:R-:W-:Y:S01]  /*86e0*/  LOP3.LUT R73, R77, 0xffff0000, RZ, 0xc0, !PT ;  /* 0xffff00004d497812 */ /* 0x000fe200078ec0ff */
[----:B------:R-:W-:Y:S01]  /*86f0*/  FMUL R26, R47, R30 ;  /* 0x0000001e2f1a7220 */ /* 0x000fe20000400000 */
[----:B------:R-:W-:Y:S01]  /*8700*/  FFMA R27, R49, R69, R27 ;  /* 0x00000045311b7223 */ /* 0x000fe2000000001b */
[C---:B------:R-:W-:Y:S01]  /*8710*/  SHF.L.U32 R74, R78.reuse, 0x10, RZ ;  /* 0x000000104e4a7819 */ /* 0x040fe200000006ff */
[----:B------:R-:W-:Y:S01]  /*8720*/  FMUL R31, R47, R31 ;  /* 0x0000001f2f1f7220 */ /* 0x000fe20000400000 */
[----:B------:R-:W-:Y:S01]  /*8730*/  FFMA R24, R49, R70, R24 ;  /* 0x0000004631187223 */ /* 0x000fe20000000018 */
[----:B------:R-:W-:Y:S01]  /*8740*/  LOP3.LUT R75, R78, 0xffff0000, RZ, 0xc0, !PT ;  /* 0xffff00004e4b7812 */ /* 0x000fe200078ec0ff */
[----:B------:R-:W-:Y:S01]  /*8750*/  FMUL R28, R47, R32 ;  /* 0x000000202f1c7220 */ /* 0x000fe20000400000 */
[----:B------:R-:W-:Y:S01]  /*8760*/  FFMA R25, R49, R71, R25 ;  /* 0x0000004731197223 */ /* 0x000fe20000000019 */
[----:B------:R-:W-:Y:S01]  /*8770*/  SHF.L.U32 R76, R79, 0x10, RZ ;  /* 0x000000104f4c7819 */ /* 0x000fe200000006ff */
[----:B------:R-:W-:Y:S01]  /*8780*/  FMUL R29, R47, R33 ;  /* 0x000000212f1d7220 */ /* 0x000fe20000400000 */
[----:B------:R-:W-:Y:S01]  /*8790*/  F2FP.BF16.F32.PACK_AB R16, R17, R16 ;  /* 0x000000101110723e */ /* 0x000fe200000010ff */
[----:B------:R-:W-:Y:S01]  /*87a0*/  FFMA R26, R49, R72, R26 ;  /* 0x00000048311a7223 */ /* 0x000fe2000000001a */
[----:B------:R-:W-:Y:S01]  /*87b0*/  LOP3.LUT R77, R79, 0xffff0000, RZ, 0xc0, !PT ;  /* 0xffff00004f4d7812 */ /* 0x000fe200078ec0ff */
        /* <DEDUP_REMOVED lines=33> */
.L_x_125:
[----:B------:R-:W-:Y:S05]  /*89d0*/  BSYNC.RECONVERGENT B0 ;  /* 0x0000000000007941 */ /* 0x000fea0003800200 */
.L_x_124:
[----:B------:R-:W-:Y:S01]  /*89e0*/  BAR.SYNC.DEFER_BLOCKING 0x1, 0x80 ;  /* 0x0042000000007b1d */ /* 0x000fe20000010000 */
[----:B------:R-:W-:Y:S01]  /*89f0*/  UISETP.NE.AND UP0, UPT, UR49, -0x4, UPT ;  /* 0xfffffffc3100788c */ /* 0x000fe2000bf05270 */
[----:B------:R-:W-:Y:S08]  /*8a00*/  IADD3 R45, PT, PT, R45, 0x1, RZ ;  /* 0x000000012d2d7810 */ /* 0x000ff00007ffe0ff */
[----:B------:R-:W-:Y:S05]  /*8a10*/  BRA.U !UP0, `(.L_x_126) ;  /* 0x0000000108287547 */ /* 0x000fea000b800000 */
[----:B------:R-:W-:Y:S01]  /*8a20*/  ISETP.NE.AND P0, PT, R107, RZ, PT ;  /* 0x000000ff6b00720c */ /* 0x000fe20003f05270 */
[----:B------:R-:W-:Y:S01]  /*8a30*/  IMAD.U32 R2, RZ, RZ, UR51 ;  /* 0x00000033ff027e24 */ /* 0x000fe2000f8e00ff */
[----:B------:R-:W-:Y:S01]  /*8a40*/  UIADD3 UR51, UPT, UPT, UR51, 0x1, URZ ;  /* 0x0000000133337890 */ /* 0x000fe2000fffe0ff */
[----:B------:R-:W-:Y:S03]  /*8a50*/  IMAD.U32 R0, RZ, RZ, UR37 ;  /* 0x00000025ff007e24 */ /* 0x000fe6000f8e00ff */
[----:B------:R-:W-:Y:S04]  /*8a60*/  UISETP.NE.AND UP0, UPT, UR51, 0x4, UPT ;  /* 0x000000043300788c */ /* 0x000fe8000bf05270 */
[----:B------:R-:W-:Y:S03]  /*8a70*/  USEL UR51, UR51, URZ, UP0 ;  /* 0x000000ff33337287 */ /* 0x000fe60008000000 */
[----:B------:R-:W-:Y:S05]  /*8a80*/  @P0 LEA R2, R2, UR48, 0x3 ;  /* 0x0000003002020c11 */ /* 0x000fea000f8e18ff */
[----:B------:R-:W-:Y:S05]  /*8a90*/  @P0 VIADD R2, R2, 0x70 ;  /* 0x0000007002020836 */ /* 0x000fea0000000000 */
[----:B------:R-:W-:Y:S04]  /*8aa0*/  @P0 PRMT R0, R0, 0x654, R2 ;  /* 0x0000065400000816 */ /* 0x000fe80000000002 */
[----:B------:R2:W-:Y:S03]  /*8ab0*/  @P0 SYNCS.ARRIVE.TRANS64.RED.A1T0 RZ, [R0+URZ], RZ ;  /* 0x000000ff00ff09a7 */ /* 0x0005e600081004ff */
.L_x_126:
[----:B------:R-:W-:Y:S01]  /*8ac0*/  ISETP.NE.AND P2, PT, R103, RZ, PT ;  /* 0x000000ff6700720c */ /* 0x000fe20003f45270 */
[----:B------:R-:W-:Y:S01]  /*8ad0*/  UIADD3 UR49, UPT, UPT, UR49, 0x4, URZ ;  /* 0x0000000431317890 */ /* 0x000fe2000fffe0ff */
[----:B------:R-:W-:Y:S01]  /*8ae0*/  ISETP.NE.AND P0, PT, R105, 0x2, PT ;  /* 0x000000026900780c */ /* 0x000fe20003f05270 */
[----:B------:R-:W-:Y:S01]  /*8af0*/  IMAD.IADD R14, R43, 0x1, R86 ;  /* 0x000000012b0e7824 */ /* 0x000fe200078e0256 */
[----:B------:R-:W-:Y:S01]  /*8b00*/  ISETP.NE.AND P1, PT, R45, 0x4, PT ;  /* 0x000000042d00780c */ /* 0x000fe20003f25270 */
[----:B------:R-:W-:Y:S01]  /*8b10*/  IMAD.IADD R15, R44, 0x1, R87 ;  /* 0x000000012c0f7824 */ /* 0x000fe200078e0257 */
[----:B------:R-:W-:Y:S02]  /*8b20*/  SEL R2, RZ, 0x1, P0 ;  /* 0x00000001ff027807 */ /* 0x000fe40000000000 */
[----:B--2---:R-:W-:Y:S02]  /*8b30*/  SEL R0, RZ, 0x1, P1 ;  /* 0x00000001ff007807 */ /* 0x004fe40000800000 */
[----:B------:R-:W-:Y:S02]  /*8b40*/  LOP3.LUT R95, R95, R2, RZ, 0x3c, !PT ;  /* 0x000000025f5f7212 */ /* 0x000fe400078e3cff */
[----:B------:R-:W-:Y:S02]  /*8b50*/  LOP3.LUT R96, R96, R0, RZ, 0x3c, !PT ;  /* 0x0000000060607212 */ /* 0x000fe400078e3cff */
[----:B------:R-:W-:Y:S02]  /*8b60*/  @P2 R2UR UR36, R94 ;  /* 0x000000005e2422ca */ /* 0x000fe400000e0000 */
[----:B------:R-:W-:Y:S02]  /*8b70*/  SEL R105, R105, RZ, P0 ;  /* 0x000000ff69697207 */ /* 0x000fe40000000000 */
[----:B------:R-:W-:Y:S01]  /*8b80*/  SEL R45, R45, RZ, P1 ;  /* 0x000000ff2d2d7207 */ /* 0x000fe20000800000 */
[----:B------:R-:W-:Y:S10]  /*8b90*/  @P2 BRA `(.L_x_127) ;  /* 0xffffffc000502947 */ /* 0x000ff4000383ffff */
[----:B------:R-:W-:-:S09]  /*8ba0*/  UISETP.NE.AND UP0, UPT, UR50, URZ, UPT ;  /* 0x000000ff3200728c */ /* 0x000fd2000bf05270 */
[----:B------:R-:W-:Y:S05]  /*8bb0*/  BRA.U !UP0, `(.L_x_128) ;  /* 0x0000000108487547 */ /* 0x000fea000b800000 */
[----:B------:R-:W2:Y:S02]  /*8bc0*/  LDCU.64 UR4, c[0x0][0x890] ;  /* 0x00011200ff0477ac */ /* 0x000ea40008000a00 */
[----:B--2---:R-:W-:-:S04]  /*8bd0*/  UISETP.NE.U32.AND UP0, UPT, UR4, URZ, UPT ;  /* 0x000000ff0400728c */ /* 0x004fc8000bf05070 */
[----:B------:R-:W-:-:S09]  /*8be0*/  UISETP.NE.AND.EX UP0, UPT, UR5, URZ, UPT, UP0 ;  /* 0x000000ff0500728c */ /* 0x000fd2000bf05300 */
[----:B------:R-:W-:Y:S05]  /*8bf0*/  BRA.U UP0, `(.L_x_129) ;  /* 0x00000001000c7547 */ /* 0x000fea000b800000 */
[----:B------:R-:W-:-:S13]  /*8c00*/  FSETP.NEU.AND P0, PT, R49, RZ, PT ;  /* 0x000000ff3100720b */ /* 0x000fda0003f0d000 */
[----:B------:R-:W-:Y:S05]  /*8c10*/  @!P0 EXIT ;  /* 0x000000000000894d */ /* 0x000fea0003800000 */
[----:B------:R-:W-:Y:S05]  /*8c20*/  BRA `(.L_x_128) ;  /* 0x00000000002c7947 */ /* 0x000fea0003800000 */
.L_x_129:
[----:B------:R-:W-:Y:S01]  /*8c30*/  ISETP.NE.AND P0, PT, R104, RZ, PT ;  /* 0x000000ff6800720c */ /* 0x000fe20003f05270 */
[----:B------:R-:W-:-:S12]  /*8c40*/  BSSY.RECONVERGENT B0, `(.L_x_128) ;  /* 0x0000009000007945 */ /* 0x000fd80003800200 */
[----:B------:R-:W-:Y:S05]  /*8c50*/  @P0 BRA `(.L_x_130) ;  /* 0x0000000000140947 */ /* 0x000fea0003800000 */
[----:B------:R-:W2:Y:S02]  /*8c60*/  LDCU.64 UR4, c[0x0][0x888] ;  /* 0x00011100ff0477ac */ /* 0x000ea40008000a00 */
[----:B--2---:R-:W-:-:S04]  /*8c70*/  ISETP.NE.U32.AND P0, PT, RZ, UR4, PT ;  /* 0x00000004ff007c0c */ /* 0x004fc8000bf05070 */
[----:B------:R-:W-:-:S13]  /*8c80*/  ISETP.NE.AND.EX P0, PT, RZ, UR5, PT, P0 ;  /* 0x00000005ff007c0c */ /* 0x000fda000bf05300 */
[----:B------:R-:W-:Y:S05]  /*8c90*/  @!P0 EXIT ;  /* 0x000000000000894d */ /* 0x000fea0003800000 */
[----:B------:R-:W-:Y:S05]  /*8ca0*/  BRA `(.L_x_131) ;  /* 0x0000000000087947 */ /* 0x000fea0003800000 */
.L_x_130:
[----:B------:R-:W-:-:S13]  /*8cb0*/  FSETP.NEU.AND P0, PT, R49, RZ, PT ;  /* 0x000000ff3100720b */ /* 0x000fda0003f0d000 */
[----:B------:R-:W-:Y:S05]  /*8cc0*/  @!P0 EXIT ;  /* 0x000000000000894d */ /* 0x000fea0003800000 */
.L_x_131:
[----:B------:R-:W-:Y:S05]  /*8cd0*/  BSYNC.RECONVERGENT B0 ;  /* 0x0000000000007941 */ /* 0x000fea0003800200 */
.L_x_128:
[----:B------:R-:W-:Y:S01]  /*8ce0*/  ULEA UR4, UR51, UR48, 0x3 ;  /* 0x0000003033047291 */ /* 0x000fe2000f8e18ff */
[----:B------:R-:W-:-:S04]  /*8cf0*/  DEPBAR.LE SB0, 0x0 ;  /* 0x000080000000791a */ /* 0x000fc80000000000 */
[----:B------:R-:W-:-:S04]  /*8d00*/  UIADD3 UR4, UPT, UPT, UR4, 0x70, URZ ;  /* 0x0000007004047890 */ /* 0x000fc8000fffe0ff */
[----:B------:R-:W-:-:S09]  /*8d10*/  UPRMT UR4, UR37, 0x654, UR4 ;  /* 0x0000065425047896 */ /* 0x000fd20008000004 */
[----:B------:R-:W-:Y:S01]  /*8d20*/  SYNCS.ARRIVE.TRANS64.RED.A1T0 RZ, [UR4], RZ ;  /* 0x000000ffffff79a7 */ /* 0x000fe20008100404 */
[----:B------:R-:W-:Y:S05]  /*8d30*/  EXIT ;  /* 0x000000000000794d */ /* 0x000fea0003800000 */
.L_x_19:
[----:B--2---:R2:W1:Y:S02]  /*8d40*/  SYNCS.PHASECHK.TRANS64.TRYWAIT P0, [R2+URZ+0x110], R3 ;  /* 0x00011003020075a7 */ /* 0x00446400080011ff */
[----:B-1----:R-:W-:Y:S05]  /*8d50*/  @!P0 NANOSLEEP.SYNCS 0x989680 ;  /* 0x009896800000895d */ /* 0x002fea0003900000 */
[----:B------:R-:W1:Y:S02]  /*8d60*/  @!P0 SYNCS.PHASECHK.TRANS64 P0, [R2+URZ+0x110], R3 ;  /* 0x00011003020085a7 */ /* 0x000e6400080010ff */
[----:B-1----:R-:W-:Y:S05]  /*8d70*/  @!P0 BRA `(.L_x_19) ;  /* 0xfffffffc00f08947 */ /* 0x002fea000383ffff */
[----:B------:R-:W-:Y:S05]  /*8d80*/  BRA `(.L_x_132) ;  /* 0xffffff88001c7947 */ /* 0x000fea000383ffff */
.L_x_22:
[----:B-1----:R-:W-:-:S07]  /*8d90*/  MOV R2, UR33 ;  /* 0x0000002100027c02 */ /* 0x002fce0008000f00 */
.L_x_133:
[----:B-1----:R1:W2:Y:S02]  /*8da0*/  SYNCS.PHASECHK.TRANS64.TRYWAIT P0, [R2+URZ+0x28], R4 ;  /* 0x00002804020075a7 */ /* 0x0022a400080011ff */
[----:B--2---:R-:W-:Y:S05]  /*8db0*/  @!P0 NANOSLEEP.SYNCS 0x989680 ;  /* 0x009896800000895d */ /* 0x004fea0003900000 */
[----:B------:R-:W2:Y:S02]  /*8dc0*/  @!P0 SYNCS.PHASECHK.TRANS64 P0, [R2+URZ+0x28], R4 ;  /* 0x00002804020085a7 */ /* 0x000ea400080010ff */
[----:B--2---:R-:W-:Y:S05]  /*8dd0*/  @!P0 BRA `(.L_x_133) ;  /* 0xfffffffc00f08947 */ /* 0x004fea000383ffff */
[----:B------:R-:W-:Y:S05]  /*8de0*/  BRA `(.L_x_21) ;  /* 0xffffff88006c7947 */ /* 0x000fea000383ffff */
.L_x_28:
[----:B-1----:R-:W-:-:S07]  /*8df0*/  MOV R2, UR17 ;  /* 0x0000001100027c02 */ /* 0x002fce0008000f00 */
.L_x_134:
[----:B-1----:R1:W2:Y:S02]  /*8e00*/  SYNCS.PHASECHK.TRANS64.TRYWAIT P0, [R2+URZ+0x28], R4 ;  /* 0x00002804020075a7 */ /* 0x0022a400080011ff */
[----:B--2---:R-:W-:Y:S05]  /*8e10*/  @!P0 NANOSLEEP.SYNCS 0x989680 ;  /* 0x009896800000895d */ /* 0x004fea0003900000 */
[----:B------:R-:W2:Y:S02]  /*8e20*/  @!P0 SYNCS.PHASECHK.TRANS64 P0, [R2+URZ+0x28], R4 ;  /* 0x00002804020085a7 */ /* 0x000ea400080010ff */
[----:B--2---:R-:W-:Y:S05]  /*8e30*/  @!P0 BRA `(.L_x_134) ;  /* 0xfffffffc00f08947 */ /* 0x004fea000383ffff */
[----:B------:R-:W-:Y:S05]  /*8e40*/  BRA `(.L_x_27) ;  /* 0xffffff8c00107947 */ /* 0x000fea000383ffff */
.L_x_32:
[----:B-1----:R1:W2:Y:S02]  /*8e50*/  SYNCS.PHASECHK.TRANS64.TRYWAIT P0, [R2+URZ+0xa0], R3 ;  /* 0x0000a003020075a7 */ /* 0x0022a400080011ff */
[----:B--2---:R-:W-:Y:S05]  /*8e60*/  @!P0 NANOSLEEP.SYNCS 0x989680 ;  /* 0x009896800000895d */ /* 0x004fea0003900000 */
[----:B------:R-:W2:Y:S02]  /*8e70*/  @!P0 SYNCS.PHASECHK.TRANS64 P0, [R2+URZ+0xa0], R3 ;  /* 0x0000a003020085a7 */ /* 0x000ea400080010ff */
[----:B--2---:R-:W-:Y:S05]  /*8e80*/  @!P0 BRA `(.L_x_32) ;  /* 0xfffffffc00f08947 */ /* 0x004fea000383ffff */
[----:B------:R-:W-:Y:S05]  /*8e90*/  BRA `(.L_x_135) ;  /* 0xffffff8c009c7947 */ /* 0x000fea000383ffff */
.L_x_36:
[----:B----4-:R-:W-:-:S07]  /*8ea0*/  MOV R0, UR5 ;  /* 0x0000000500007c02 */ /* 0x010fce0008000f00 */
.L_x_136:
[----:B-1----:R1:W2:Y:S02]  /*8eb0*/  SYNCS.PHASECHK.TRANS64.TRYWAIT P0, [R0+URZ], R2 ;  /* 0x00000002000075a7 */ /* 0x0022a400080011ff */
[----:B--2---:R-:W-:Y:S05]  /*8ec0*/  @!P0 NANOSLEEP.SYNCS 0x989680 ;  /* 0x009896800000895d */ /* 0x004fea0003900000 */
[----:B------:R-:W2:Y:S02]  /*8ed0*/  @!P0 SYNCS.PHASECHK.TRANS64 P0, [R0+URZ], R2 ;  /* 0x00000002000085a7 */ /* 0x000ea400080010ff */
[----:B--2---:R-:W-:Y:S05]  /*8ee0*/  @!P0 BRA `(.L_x_136) ;  /* 0xfffffffc00f08947 */ /* 0x004fea000383ffff */
[----:B------:R-:W-:Y:S05]  /*8ef0*/  BRA `(.L_x_137) ;  /* 0xffffff94000c7947 */ /* 0x000fea000383ffff */
.L_x_37:
[----:B----4-:R-:W-:-:S07]  /*8f00*/  MOV R0, UR5 ;  /* 0x0000000500007c02 */ /* 0x010fce0008000f00 */
.L_x_138:
[----:B-1----:R1:W2:Y:S02]  /*8f10*/  SYNCS.PHASECHK.TRANS64.TRYWAIT P0, [R0+URZ], R3 ;  /* 0x00000003000075a7 */ /* 0x0022a400080011ff */
[----:B--2---:R-:W-:Y:S05]  /*8f20*/  @!P0 NANOSLEEP.SYNCS 0x989680 ;  /* 0x009896800000895d */ /* 0x004fea0003900000 */
[----:B------:R-:W2:Y:S02]  /*8f30*/  @!P0 SYNCS.PHASECHK.TRANS64 P0, [R0+URZ], R3 ;  /* 0x00000003000085a7 */ /* 0x000ea400080010ff */
[----:B--2---:R-:W-:Y:S05]  /*8f40*/  @!P0 BRA `(.L_x_138) ;  /* 0xfffffffc00f08947 */ /* 0x004fea000383ffff */
[----:B------:R-:W-:Y:S05]  /*8f50*/  BRA `(.L_x_139) ;  /* 0xffffff9400187947 */ /* 0x000fea000383ffff */
.L_x_38:
[----:B----4-:R-:W-:-:S07]  /*8f60*/  MOV R0, UR5 ;  /* 0x0000000500007c02 */ /* 0x010fce0008000f00 */
.L_x_140:
[----:B-1----:R1:W2:Y:S02]  /*8f70*/  SYNCS.PHASECHK.TRANS64.TRYWAIT P0, [R0+URZ], R3 ;  /* 0x00000003000075a7 */ /* 0x0022a400080011ff */
[----:B--2---:R-:W-:Y:S05]  /*8f80*/  @!P0 NANOSLEEP.SYNCS 0x989680 ;  /* 0x009896800000895d */ /* 0x004fea0003900000 */
[----:B------:R-:W2:Y:S02]  /*8f90*/  @!P0 SYNCS.PHASECHK.TRANS64 P0, [R0+URZ], R3 ;  /* 0x00000003000085a7 */ /* 0x000ea400080010ff */
[----:B--2---:R-:W-:Y:S05]  /*8fa0*/  @!P0 BRA `(.L_x_140) ;  /* 0xfffffffc00f08947 */ /* 0x004fea000383ffff */
[----:B------:R-:W-:Y:S05]  /*8fb0*/  BRA `(.L_x_141) ;  /* 0xffffff9400247947 */ /* 0x000fea000383ffff */
.L_x_39:
[----:B----4-:R-:W-:-:S07]  /*8fc0*/  MOV R0, UR5 ;  /* 0x0000000500007c02 */ /* 0x010fce0008000f00 */
.L_x_142:
[----:B-1----:R1:W2:Y:S02]  /*8fd0*/  SYNCS.PHASECHK.TRANS64.TRYWAIT P0, [R0+URZ], R3 ;  /* 0x00000003000075a7 */ /* 0x0022a400080011ff */
[----:B--2---:R-:W-:Y:S05]  /*8fe0*/  @!P0 NANOSLEEP.SYNCS 0x989680 ;  /* 0x009896800000895d */ /* 0x004fea0003900000 */
[----:B------:R-:W2:Y:S02]  /*8ff0*/  @!P0 SYNCS.PHASECHK.TRANS64 P0, [R0+URZ], R3 ;  /* 0x00000003000085a7 */ /* 0x000ea400080010ff */
[----:B--2---:R-:W-:Y:S05]  /*9000*/  @!P0 BRA `(.L_x_142) ;  /* 0xfffffffc00f08947 */ /* 0x004fea000383ffff */
[----:B------:R-:W-:Y:S05]  /*9010*/  BRA `(.L_x_143) ;  /* 0xffffff9400307947 */ /* 0x000fea000383ffff */
.L_x_42:
[----:B-1----:R1:W2:Y:S02]  /*9020*/  SYNCS.PHASECHK.TRANS64.TRYWAIT P0, [R0+URZ+0x100], R4 ;  /* 0x00010004000075a7 */ /* 0x0022a400080011ff */
[----:B--2---:R-:W-:Y:S05]  /*9030*/  @!P0 NANOSLEEP.SYNCS 0x989680 ;  /* 0x009896800000895d */ /* 0x004fea0003900000 */
[----:B------:R-:W2:Y:S02]  /*9040*/  @!P0 SYNCS.PHASECHK.TRANS64 P0, [R0+URZ+0x100], R4 ;  /* 0x00010004000085a7 */ /* 0x000ea400080010ff */
[----:B--2---:R-:W-:Y:S05]  /*9050*/  @!P0 BRA `(.L_x_42) ;  /* 0xfffffffc00f08947 */ /* 0x004fea000383ffff */
[----:B------:R-:W-:Y:S05]  /*9060*/  BRA `(.L_x_144) ;  /* 0xffffff94008c7947 */ /* 0x000fea000383ffff */
.L_x_43:
[----:B------:R-:W-:-:S07]  /*9070*/  MOV R0, UR5 ;  /* 0x0000000500007c02 */ /* 0x000fce0008000f00 */
.L_x_145:
[----:B-1----:R1:W2:Y:S02]  /*9080*/  SYNCS.PHASECHK.TRANS64.TRYWAIT P0, [R0+URZ+0xb0], R5 ;  /* 0x0000b005000075a7 */ /* 0x0022a400080011ff */
[----:B--2---:R-:W-:Y:S05]  /*9090*/  @!P0 NANOSLEEP.SYNCS 0x989680 ;  /* 0x009896800000895d */ /* 0x004fea0003900000 */
[----:B------:R-:W2:Y:S02]  /*90a0*/  @!P0 SYNCS.PHASECHK.TRANS64 P0, [R0+URZ+0xb0], R5 ;  /* 0x0000b005000085a7 */ /* 0x000ea400080010ff */
[----:B--2---:R-:W-:Y:S05]  /*90b0*/  @!P0 BRA `(.L_x_145) ;  /* 0xfffffffc00f08947 */ /* 0x004fea000383ffff */
[----:B------:R-:W-:Y:S05]  /*90c0*/  BRA `(.L_x_146) ;  /* 0xffffff94009c7947 */ /* 0x000fea000383ffff */
.L_x_44:
[----:B-1----:R1:W2:Y:S02]  /*90d0*/  SYNCS.PHASECHK.TRANS64.TRYWAIT P1, [R0+URZ+0xa0], R4 ;  /* 0x0000a004000075a7 */ /* 0x0022a400080211ff */
[----:B--2---:R-:W-:Y:S05]  /*90e0*/  @!P1 NANOSLEEP.SYNCS 0x989680 ;  /* 0x009896800000995d */ /* 0x004fea0003900000 */
[----:B------:R-:W2:Y:S02]  /*90f0*/  @!P1 SYNCS.PHASECHK.TRANS64 P1, [R0+URZ+0xa0], R4 ;  /* 0x0000a004000095a7 */ /* 0x000ea400080210ff */
[----:B--2---:R-:W-:Y:S05]  /*9100*/  @!P1 BRA `(.L_x_44) ;  /* 0xfffffffc00f09947 */ /* 0x004fea000383ffff */
[----:B------:R-:W-:Y:S05]  /*9110*/  BRA `(.L_x_147) ;  /* 0xffffff9400cc7947 */ /* 0x000fea000383ffff */
.L_x_47:
[----:B------:R-:W-:-:S07]  /*9120*/  MOV R0, UR5 ;  /* 0x0000000500007c02 */ /* 0x000fce0008000f00 */
.L_x_148:
[----:B-1----:R1:W2:Y:S02]  /*9130*/  SYNCS.PHASECHK.TRANS64.TRYWAIT P0, [R0+URZ+0xb0], R2 ;  /* 0x0000b002000075a7 */ /* 0x0022a400080011ff */
[----:B--2---:R-:W-:Y:S05]  /*9140*/  @!P0 NANOSLEEP.SYNCS 0x989680 ;  /* 0x009896800000895d */ /* 0x004fea0003900000 */
[----:B------:R-:W2:Y:S02]  /*9150*/  @!P0 SYNCS.PHASECHK.TRANS64 P0, [R0+URZ+0xb0], R2 ;  /* 0x0000b002000085a7 */ /* 0x000ea400080010ff */
[----:B--2---:R-:W-:Y:S05]  /*9160*/  @!P0 BRA `(.L_x_148) ;  /* 0xfffffffc00f08947 */ /* 0x004fea000383ffff */
[----:B------:R-:W-:Y:S05]  /*9170*/  BRA `(.L_x_46) ;  /* 0xffffff9800207947 */ /* 0x000fea000383ffff */
.L_x_54:
[----:B-1----:R1:W2:Y:S02]  /*9180*/  SYNCS.PHASECHK.TRANS64.TRYWAIT P1, [R0+URZ+0xa0], R2 ;  /* 0x0000a002000075a7 */ /* 0x0022a400080211ff */
[----:B--2---:R-:W-:Y:S05]  /*9190*/  @!P1 NANOSLEEP.SYNCS 0x989680 ;  /* 0x009896800000995d */ /* 0x004fea0003900000 */
[----:B------:R-:W2:Y:S02]  /*91a0*/  @!P1 SYNCS.PHASECHK.TRANS64 P1, [R0+URZ+0xa0], R2 ;  /* 0x0000a002000095a7 */ /* 0x000ea400080210ff */
[----:B--2---:R-:W-:Y:S05]  /*91b0*/  @!P1 BRA `(.L_x_54) ;  /* 0xfffffffc00f09947 */ /* 0x004fea000383ffff */
[----:B------:R-:W-:Y:S05]  /*91c0*/  BRA `(.L_x_149) ;  /* 0xffffff9c00907947 */ /* 0x000fea000383ffff */
.L_x_55:
[----:B------:R-:W-:-:S07]  /*91d0*/  MOV R2, UR7 ;  /* 0x0000000700027c02 */ /* 0x000fce0008000f00 */
.L_x_150:
[----:B-1----:R1:W2:Y:S02]  /*91e0*/  SYNCS.PHASECHK.TRANS64.TRYWAIT P0, [R2+URZ+0xe0], R0 ;  /* 0x0000e000020075a7 */ /* 0x0022a400080011ff */
[----:B--2---:R-:W-:Y:S05]  /*91f0*/  @!P0 NANOSLEEP.SYNCS 0x989680 ;  /* 0x009896800000895d */ /* 0x004fea0003900000 */
[----:B------:R-:W2:Y:S02]  /*9200*/  @!P0 SYNCS.PHASECHK.TRANS64 P0, [R2+URZ+0xe0], R0 ;  /* 0x0000e000020085a7 */ /* 0x000ea400080010ff */
[----:B--2---:R-:W-:Y:S05]  /*9210*/  @!P0 BRA `(.L_x_150) ;  /* 0xfffffffc00f08947 */ /* 0x004fea000383ffff */
[----:B------:R-:W-:Y:S05]  /*9220*/  BRA `(.L_x_151) ;  /* 0xffffff9c00c87947 */ /* 0x000fea000383ffff */
.L_x_58:
[----:B------:R-:W-:Y:S07]  /*9230*/  MOV R0, UR6 ;  /* 0x0000000600007c02 */ /* 0x000fee0008000f00 */
.L_x_152:
[----:B-1----:R1:W2:Y:S02]  /*9240*/  SYNCS.PHASECHK.TRANS64.TRYWAIT P0, [R0+URZ], R2 ;  /* 0x00000002000075a7 */ /* 0x0022a400080011ff */
[----:B--2---:R-:W-:Y:S05]  /*9250*/  @!P0 NANOSLEEP.SYNCS 0x989680 ;  /* 0x009896800000895d */ /* 0x004fea0003900000 */
[----:B------:R-:W2:Y:S02]  /*9260*/  @!P0 SYNCS.PHASECHK.TRANS64 P0, [R0+URZ], R2 ;  /* 0x00000002000085a7 */ /* 0x000ea400080010ff */
[----:B--2---:R-:W-:Y:S05]  /*9270*/  @!P0 BRA `(.L_x_152) ;  /* 0xfffffffc00f08947 */ /* 0x004fea000383ffff */
[----:B------:R-:W-:Y:S05]  /*9280*/  BRA `(.L_x_57) ;  /* 0xffffff9c00e47947 */ /* 0x000fea000383ffff */
.L_x_61:
[----:B------:R-:W-:-:S07]  /*9290*/  MOV R0, UR6 ;  /* 0x0000000600007c02 */ /* 0x000fce0008000f00 */
.L_x_153:
[----:B--2---:R2:W4:Y:S02]  /*92a0*/  SYNCS.PHASECHK.TRANS64.TRYWAIT P0, [R0+URZ], R2 ;  /* 0x00000002000075a7 */ /* 0x00452400080011ff */
[----:B----4-:R-:W-:Y:S05]  /*92b0*/  @!P0 NANOSLEEP.SYNCS 0x989680 ;  /* 0x009896800000895d */ /* 0x010fea0003900000 */
[----:B------:R-:W4:Y:S02]  /*92c0*/  @!P0 SYNCS.PHASECHK.TRANS64 P0, [R0+URZ], R2 ;  /* 0x00000002000085a7 */ /* 0x000f2400080010ff */
[----:B----4-:R-:W-:Y:S05]  /*92d0*/  @!P0 BRA `(.L_x_153) ;  /* 0xfffffffc00f08947 */ /* 0x010fea000383ffff */
[----:B------:R-:W-:Y:S05]  /*92e0*/  BRA `(.L_x_154) ;  /* 0xffffffa000c07947 */ /* 0x000fea000383ffff */
.L_x_62:
[----:B------:R-:W-:-:S07]  /*92f0*/  MOV R0, UR6 ;  /* 0x0000000600007c02 */ /* 0x000fce0008000f00 */
.L_x_155:
[----:B-1----:R1:W2:Y:S02]  /*9300*/  SYNCS.PHASECHK.TRANS64.TRYWAIT P0, [R0+URZ], R3 ;  /* 0x00000003000075a7 */ /* 0x0022a400080011ff */
[----:B--2---:R-:W-:Y:S05]  /*9310*/  @!P0 NANOSLEEP.SYNCS 0x989680 ;  /* 0x009896800000895d */ /* 0x004fea0003900000 */
[----:B------:R-:W2:Y:S02]  /*9320*/  @!P0 SYNCS.PHASECHK.TRANS64 P0, [R0+URZ], R3 ;  /* 0x00000003000085a7 */ /* 0x000ea400080010ff */
[----:B--2---:R-:W-:Y:S05]  /*9330*/  @!P0 BRA `(.L_x_155) ;  /* 0xfffffffc00f08947 */ /* 0x004fea000383ffff */
[----:B------:R-:W-:Y:S05]  /*9340*/  BRA `(.L_x_156) ;  /* 0xffffffa000cc7947 */ /* 0x000fea000383ffff */
.L_x_63:
[----:B------:R-:W-:-:S07]  /*9350*/  MOV R0, UR6 ;  /* 0x0000000600007c02 */ /* 0x000fce0008000f00 */
.L_x_157:
[----:B-1----:R1:W2:Y:S02]  /*9360*/  SYNCS.PHASECHK.TRANS64.TRYWAIT P0, [R0+URZ], R3 ;  /* 0x00000003000075a7 */ /* 0x0022a400080011ff */
[----:B--2---:R-:W-:Y:S05]  /*9370*/  @!P0 NANOSLEEP.SYNCS 0x989680 ;  /* 0x009896800000895d */ /* 0x004fea0003900000 */
[----:B------:R-:W2:Y:S02]  /*9380*/  @!P0 SYNCS.PHASECHK.TRANS64 P0, [R0+URZ], R3 ;  /* 0x00000003000085a7 */ /* 0x000ea400080010ff */
[----:B--2---:R-:W-:Y:S05]  /*9390*/  @!P0 BRA `(.L_x_157) ;  /* 0xfffffffc00f08947 */ /* 0x004fea000383ffff */
[----:B------:R-:W-:Y:S05]  /*93a0*/  BRA `(.L_x_158) ;  /* 0xffffffa000d87947 */ /* 0x000fea000383ffff */
.L_x_64:
[----:B-1----:R-:W-:-:S07]  /*93b0*/  MOV R0, UR7 ;  /* 0x0000000700007c02 */ /* 0x002fce0008000f00 */
.L_x_159:
[----:B-1----:R1:W2:Y:S02]  /*93c0*/  SYNCS.PHASECHK.TRANS64.TRYWAIT P0, [R0+URZ], R2 ;  /* 0x00000002000075a7 */ /* 0x0022a400080011ff */
[----:B--2---:R-:W-:Y:S05]  /*93d0*/  @!P0 NANOSLEEP.SYNCS 0x989680 ;  /* 0x009896800000895d */ /* 0x004fea0003900000 */
[----:B------:R-:W2:Y:S02]  /*93e0*/  @!P0 SYNCS.PHASECHK.TRANS64 P0, [R0+URZ], R2 ;  /* 0x00000002000085a7 */ /* 0x000ea400080010ff */
[----:B--2---:R-:W-:Y:S05]  /*93f0*/  @!P0 BRA `(.L_x_159) ;  /* 0xfffffffc00f08947 */ /* 0x004fea000383ffff */
[----:B------:R-:W-:Y:S05]  /*9400*/  BRA `(.L_x_160) ;  /* 0xffffffa000e47947 */ /* 0x000fea000383ffff */
.L_x_69:
[----:B--2---:R2:W3:Y:S02]  /*9410*/  SYNCS.PHASECHK.TRANS64.TRYWAIT P0, [R0+URZ+0xa0], R2 ;  /* 0x0000a002000075a7 */ /* 0x0044e400080011ff */
[----:B---3--:R-:W-:Y:S05]  /*9420*/  @!P0 NANOSLEEP.SYNCS 0x989680 ;  /* 0x009896800000895d */ /* 0x008fea0003900000 */
[----:B------:R-:W3:Y:S02]  /*9430*/  @!P0 SYNCS.PHASECHK.TRANS64 P0, [R0+URZ+0xa0], R2 ;  /* 0x0000a002000085a7 */ /* 0x000ee400080010ff */
[----:B---3--:R-:W-:Y:S05]  /*9440*/  @!P0 BRA `(.L_x_69) ;  /* 0xfffffffc00f08947 */ /* 0x008fea000383ffff */
[----:B------:R-:W-:Y:S05]  /*9450*/  BRA `(.L_x_161) ;  /* 0xffffffa400f07947 */ /* 0x000fea000383ffff */
.L_x_72:
[----:B------:R-:W-:Y:S07]  /*9460*/  MOV R0, UR7 ;  /* 0x0000000700007c02 */ /* 0x000fee0008000f00 */
.L_x_162:
[----:B--2---:R2:W3:Y:S02]  /*9470*/  SYNCS.PHASECHK.TRANS64.TRYWAIT P0, [R0+URZ+0x98], R2 ;  /* 0x00009802000075a7 */ /* 0x0044e400080011ff */
[----:B---3--:R-:W-:Y:S05]  /*9480*/  @!P0 NANOSLEEP.SYNCS 0x989680 ;  /* 0x009896800000895d */ /* 0x008fea0003900000 */
[----:B------:R-:W3:Y:S02]  /*9490*/  @!P0 SYNCS.PHASECHK.TRANS64 P0, [R0+URZ+0x98], R2 ;  /* 0x00009802000085a7 */ /* 0x000ee400080010ff */
[----:B---3--:R-:W-:Y:S05]  /*94a0*/  @!P0 BRA `(.L_x_162) ;  /* 0xfffffffc00f08947 */ /* 0x008fea000383ffff */
[----:B------:R-:W-:Y:S05]  /*94b0*/  BRA `(.L_x_71) ;  /* 0xffffffa800d07947 */ /* 0x000fea000383ffff */
.L_x_75:
[----:B------:R-:W-:Y:S07]  /*94c0*/  MOV R0, UR7 ;  /* 0x0000000700007c02 */ /* 0x000fee0008000f00 */
.L_x_163:
[----:B-1----:R1:W2:Y:S02]  /*94d0*/  SYNCS.PHASECHK.TRANS64.TRYWAIT P0, [R0+URZ+0x70], R14 ;  /* 0x0000700e000075a7 */ /* 0x0022a400080011ff */
[----:B--2---:R-:W-:Y:S05]  /*94e0*/  @!P0 NANOSLEEP.SYNCS 0x989680 ;  /* 0x009896800000895d */ /* 0x004fea0003900000 */
[----:B------:R-:W2:Y:S02]  /*94f0*/  @!P0 SYNCS.PHASECHK.TRANS64 P0, [R0+URZ+0x70], R14 ;  /* 0x0000700e000085a7 */ /* 0x000ea400080010ff */
[----:B--2---:R-:W-:Y:S05]  /*9500*/  @!P0 BRA `(.L_x_163) ;  /* 0xfffffffc00f08947 */ /* 0x004fea000383ffff */
[----:B------:R-:W-:Y:S05]  /*9510*/  BRA `(.L_x_164) ;  /* 0xffffffac00487947 */ /* 0x000fea000383ffff */
.L_x_76:
[----:B------:R-:W-:Y:S07]  /*9520*/  MOV R0, UR7 ;  /* 0x0000000700007c02 */ /* 0x000fee0008000f00 */
.L_x_165:
[----:B-1----:R1:W2:Y:S02]  /*9530*/  SYNCS.PHASECHK.TRANS64.TRYWAIT P0, [R0+URZ+0x78], R14 ;  /* 0x0000780e000075a7 */ /* 0x0022a400080011ff */
[----:B--2---:R-:W-:Y:S05]  /*9540*/  @!P0 NANOSLEEP.SYNCS 0x989680 ;  /* 0x009896800000895d */ /* 0x004fea0003900000 */
[----:B------:R-:W2:Y:S02]  /*9550*/  @!P0 SYNCS.PHASECHK.TRANS64 P0, [R0+URZ+0x78], R14 ;  /* 0x0000780e000085a7 */ /* 0x000ea400080010ff */
[----:B--2---:R-:W-:Y:S05]  /*9560*/  @!P0 BRA `(.L_x_165) ;  /* 0xfffffffc00f08947 */ /* 0x004fea000383ffff */
[----:B------:R-:W-:Y:S05]  /*9570*/  BRA `(.L_x_166) ;  /* 0xffffffac00807947 */ /* 0x000fea000383ffff */
.L_x_77:
[----:B------:R-:W-:Y:S07]  /*9580*/  MOV R0, UR7 ;  /* 0x0000000700007c02 */ /* 0x000fee0008000f00 */
.L_x_167:
[----:B-1----:R1:W2:Y:S02]  /*9590*/  SYNCS.PHASECHK.TRANS64.TRYWAIT P0, [R0+URZ+0x80], R14 ;  /* 0x0000800e000075a7 */ /* 0x0022a400080011ff */
[----:B--2---:R-:W-:Y:S05]  /*95a0*/  @!P0 NANOSLEEP.SYNCS 0x989680 ;  /* 0x009896800000895d */ /* 0x004fea0003900000 */
[----:B------:R-:W2:Y:S02]  /*95b0*/  @!P0 SYNCS.PHASECHK.TRANS64 P0, [R0+URZ+0x80], R14 ;  /* 0x0000800e000085a7 */ /* 0x000ea400080010ff */
[----:B--2---:R-:W-:Y:S05]  /*95c0*/  @!P0 BRA `(.L_x_167) ;  /* 0xfffffffc00f08947 */ /* 0x004fea000383ffff */
[----:B------:R-:W-:Y:S05]  /*95d0*/  BRA `(.L_x_168) ;  /* 0xffffffac00c47947 */ /* 0x000fea000383ffff */
.L_x_78:
[----:B------:R-:W-:Y:S07]  /*95e0*/  MOV R0, UR7 ;  /* 0x0000000700007c02 */ /* 0x000fee0008000f00 */
.L_x_169:
[----:B-1----:R1:W2:Y:S02]  /*95f0*/  SYNCS.PHASECHK.TRANS64.TRYWAIT P0, [R0+URZ+0x88], R14 ;  /* 0x0000880e000075a7 */ /* 0x0022a400080011ff */
[----:B--2---:R-:W-:Y:S05]  /*9600*/  @!P0 NANOSLEEP.SYNCS 0x989680 ;  /* 0x009896800000895d */ /* 0x004fea0003900000 */
[----:B------:R-:W2:Y:S02]  /*9610*/  @!P0 SYNCS.PHASECHK.TRANS64 P0, [R0+URZ+0x88], R14 ;  /* 0x0000880e000085a7 */ /* 0x000ea400080010ff */
[----:B--2---:R-:W-:Y:S05]  /*9620*/  @!P0 BRA `(.L_x_169) ;  /* 0xfffffffc00f08947 */ /* 0x004fea000383ffff */
[----:B------:R-:W-:Y:S05]  /*9630*/  BRA `(.L_x_170) ;  /* 0xffffffb000487947 */ /* 0x000fea000383ffff */
.L_x_80:
[----:B------:R-:W-:-:S07]  /*9640*/  MOV R0, UR7 ;  /* 0x0000000700007c02 */ /* 0x000fce0008000f00 */
.L_x_171:
[----:B-1----:R1:W3:Y:S02]  /*9650*/  SYNCS.PHASECHK.TRANS64.TRYWAIT P0, [R0+URZ+0x70], R2 ;  /* 0x00007002000075a7 */ /* 0x0022e400080011ff */
[----:B---3--:R-:W-:Y:S05]  /*9660*/  @!P0 NANOSLEEP.SYNCS 0x989680 ;  /* 0x009896800000895d */ /* 0x008fea0003900000 */
[----:B------:R-:W3:Y:S02]  /*9670*/  @!P0 SYNCS.PHASECHK.TRANS64 P0, [R0+URZ+0x70], R2 ;  /* 0x00007002000085a7 */ /* 0x000ee400080010ff */
[----:B---3--:R-:W-:Y:S05]  /*9680*/  @!P0 BRA `(.L_x_171) ;  /* 0xfffffffc00f08947 */ /* 0x008fea000383ffff */
[----:B------:R-:W-:Y:S05]  /*9690*/  BRA `(.L_x_172) ;  /* 0xffffffb000b87947 */ /* 0x000fea000383ffff */
.L_x_81:
[----:B-1----:R-:W-:-:S07]  /*96a0*/  MOV R0, UR7 ;  /* 0x0000000700007c02 */ /* 0x002fce0008000f00 */
.L_x_173:
[----:B-1----:R1:W3:Y:S02]  /*96b0*/  SYNCS.PHASECHK.TRANS64.TRYWAIT P0, [R0+URZ+0x78], R2 ;  /* 0x00007802000075a7 */ /* 0x0022e400080011ff */
[----:B---3--:R-:W-:Y:S05]  /*96c0*/  @!P0 NANOSLEEP.SYNCS 0x989680 ;  /* 0x009896800000895d */ /* 0x008fea0003900000 */
[----:B------:R-:W3:Y:S02]  /*96d0*/  @!P0 SYNCS.PHASECHK.TRANS64 P0, [R0+URZ+0x78], R2 ;  /* 0x00007802000085a7 */ /* 0x000ee400080010ff */
[----:B---3--:R-:W-:Y:S05]  /*96e0*/  @!P0 BRA `(.L_x_173) ;  /* 0xfffffffc00f08947 */ /* 0x008fea000383ffff */
[----:B------:R-:W-:Y:S05]  /*96f0*/  BRA `(.L_x_174) ;  /* 0xffffffb000a87947 */ /* 0x000fea000383ffff */
.L_x_82:
[----:B-1----:R-:W-:-:S07]  /*9700*/  MOV R0, UR7 ;  /* 0x0000000700007c02 */ /* 0x002fce0008000f00 */
.L_x_175:
[----:B-1----:R1:W3:Y:S02]  /*9710*/  SYNCS.PHASECHK.TRANS64.TRYWAIT P0, [R0+URZ+0x80], R2 ;  /* 0x00008002000075a7 */ /* 0x0022e400080011ff */
[----:B---3--:R-:W-:Y:S05]  /*9720*/  @!P0 NANOSLEEP.SYNCS 0x989680 ;  /* 0x009896800000895d */ /* 0x008fea0003900000 */
[----:B------:R-:W3:Y:S02]  /*9730*/  @!P0 SYNCS.PHASECHK.TRANS64 P0, [R0+URZ+0x80], R2 ;  /* 0x00008002000085a7 */ /* 0x000ee400080010ff */
[----:B---3--:R-:W-:Y:S05]  /*9740*/  @!P0 BRA `(.L_x_175) ;  /* 0xfffffffc00f08947 */ /* 0x008fea000383ffff */
[----:B------:R-:W-:Y:S05]  /*9750*/  BRA `(.L_x_176) ;  /* 0xffffffb000987947 */ /* 0x000fea000383ffff */
.L_x_84:
[----:B--2---:R2:W4:Y:S02]  /*9760*/  SYNCS.PHASECHK.TRANS64.TRYWAIT P0, [R0+URZ+0xa0], R2 ;  /* 0x0000a002000075a7 */ /* 0x00452400080011ff */
[----:B----4-:R-:W-:Y:S05]  /*9770*/  @!P0 NANOSLEEP.SYNCS 0x989680 ;  /* 0x009896800000895d */ /* 0x010fea0003900000 */
[----:B------:R-:W4:Y:S02]  /*9780*/  @!P0 SYNCS.PHASECHK.TRANS64 P0, [R0+URZ+0xa0], R2 ;  /* 0x0000a002000085a7 */ /* 0x000f2400080010ff */
[----:B----4-:R-:W-:Y:S05]  /*9790*/  @!P0 BRA `(.L_x_84) ;  /* 0xfffffffc00f08947 */ /* 0x010fea000383ffff */
[----:B------:R-:W-:Y:S05]  /*97a0*/  BRA `(.L_x_177) ;  /* 0xffffffb400607947 */ /* 0x000fea000383ffff */
.L_x_95:
[----:B-1----:R-:W-:Y:S04]  /*97b0*/  MOV R2, UR48 ;  /* 0x0000003000027c02 */ /* 0x002fe80008000f00 */
[----:B------:R1:W3:Y:S03]  /*97c0*/  SYNCS.PHASECHK.TRANS64.TRYWAIT P1, [R2+URZ+0x50], R3 ;  /* 0x00005003020075a7 */ /* 0x0002e600080211ff */
[----:B---3--:R-:W-:Y:S05]  /*97d0*/  @!P1 NANOSLEEP.SYNCS 0x989680 ;  /* 0x009896800000995d */ /* 0x008fea0003900000 */
[----:B------:R-:W3:Y:S02]  /*97e0*/  @!P1 SYNCS.PHASECHK.TRANS64 P1, [R2+URZ+0x50], R3 ;  /* 0x00005003020095a7 */ /* 0x000ee400080210ff */
[----:B---3--:R-:W-:Y:S05]  /*97f0*/  @!P1 BRA `(.L_x_95) ;  /* 0xfffffffc00ec9947 */ /* 0x008fea000383ffff */
[----:B------:R-:W-:Y:S05]  /*9800*/  BRA `(.L_x_94) ;  /* 0xffffffc0006c7947 */ /* 0x000fea000383ffff */
.L_x_97:
[----:B-1----:R1:W4:Y:S02]  /*9810*/  SYNCS.PHASECHK.TRANS64.TRYWAIT P0, [R64+URZ+0xc0], R0 ;  /* 0x0000c000400075a7 */ /* 0x00232400080011ff */
[----:B----4-:R-:W-:Y:S05]  /*9820*/  @!P0 NANOSLEEP.SYNCS 0x989680 ;  /* 0x009896800000895d */ /* 0x010fea0003900000 */
[----:B------:R-:W4:Y:S02]  /*9830*/  @!P0 SYNCS.PHASECHK.TRANS64 P0, [R64+URZ+0xc0], R0 ;  /* 0x0000c000400085a7 */ /* 0x000f2400080010ff */
[----:B----4-:R-:W-:Y:S05]  /*9840*/  @!P0 BRA `(.L_x_97) ;  /* 0xfffffffc00f08947 */ /* 0x010fea000383ffff */
[----:B------:R-:W-:Y:S05]  /*9850*/  BRA `(.L_x_96) ;  /* 0xffffffc000947947 */ /* 0x000fea000383ffff */
.L_x_106:
[----:B--2---:R2:W4:Y:S02]  /*9860*/  SYNCS.PHASECHK.TRANS64.TRYWAIT P0, [R2+URZ+0x50], R0 ;  /* 0x00005000020075a7 */ /* 0x00452400080011ff */
[----:B----4-:R-:W-:Y:S05]  /*9870*/  @!P0 NANOSLEEP.SYNCS 0x989680 ;  /* 0x009896800000895d */ /* 0x010fea0003900000 */
[----:B------:R-:W4:Y:S02]  /*9880*/  @!P0 SYNCS.PHASECHK.TRANS64 P0, [R2+URZ+0x50], R0 ;  /* 0x00005000020085a7 */ /* 0x000f2400080010ff */
[----:B----4-:R-:W-:Y:S05]  /*9890*/  @!P0 BRA `(.L_x_106) ;  /* 0xfffffffc00f08947 */ /* 0x010fea000383ffff */
[----:B------:R-:W-:Y:S05]  /*98a0*/  BRA `(.L_x_105) ;  /* 0xffffffcc00707947 */ /* 0x000fea000383ffff */
.L_x_114:
[----:B--2---:R2:W4:Y:S02]  /*98b0*/  SYNCS.PHASECHK.TRANS64.TRYWAIT P0, [R0+URZ+0x50], R6 ;  /* 0x00005006000075a7 */ /* 0x00452400080011ff */
[----:B----4-:R-:W-:Y:S05]  /*98c0*/  @!P0 NANOSLEEP.SYNCS 0x989680 ;  /* 0x009896800000895d */ /* 0x010fea0003900000 */
[----:B------:R-:W4:Y:S02]  /*98d0*/  @!P0 SYNCS.PHASECHK.TRANS64 P0, [R0+URZ+0x50], R6 ;  /* 0x00005006000085a7 */ /* 0x000f2400080010ff */
[----:B----4-:R-:W-:Y:S05]  /*98e0*/  @!P0 BRA `(.L_x_114) ;  /* 0xfffffffc00f08947 */ /* 0x010fea000383ffff */
[----:B------:R-:W-:Y:S05]  /*98f0*/  BRA `(.L_x_113) ;  /* 0xffffffd800707947 */ /* 0x000fea000383ffff */
.L_x_122:
[----:B--2---:R2:W4:Y:S02]  /*9900*/  SYNCS.PHASECHK.TRANS64.TRYWAIT P0, [R0+URZ+0x50], R5 ;  /* 0x00005005000075a7 */ /* 0x00452400080011ff */
[----:B----4-:R-:W-:Y:S05]  /*9910*/  @!P0 NANOSLEEP.SYNCS 0x989680 ;  /* 0x009896800000895d */ /* 0x010fea0003900000 */
[----:B------:R-:W4:Y:S02]  /*9920*/  @!P0 SYNCS.PHASECHK.TRANS64 P0, [R0+URZ+0x50], R5 ;  /* 0x00005005000085a7 */ /* 0x000f2400080010ff */
[----:B----4-:R-:W-:Y:S05]  /*9930*/  @!P0 BRA `(.L_x_122) ;  /* 0xfffffffc00f08947 */ /* 0x010fea000383ffff */
[----:B------:R-:W-:Y:S05]  /*9940*/  BRA `(.L_x_121) ;  /* 0xffffffe400707947 */ /* 0x000fea000383ffff */
        .weak           $__internal_0_$__cuda_sm10x_tcgen05_guardrail_trap_col_being_dealloced_not_returned_by_alloc
        .type           $__internal_0_$__cuda_sm10x_tcgen05_guardrail_trap_col_being_dealloced_not_returned_by_alloc,@function
        .size           $__internal_0_$__cuda_sm10x_tcgen05_guardrail_trap_col_being_dealloced_not_returned_by_alloc,($__internal_1_$__cuda_sm10x_tcgen05_guardrail_trap_phase_invalid_during_alloc - $__internal_0_$__cuda_sm10x_tcgen05_guardrail_trap_col_being_dealloced_not_returned_by_alloc)
$__internal_0_$__cuda_sm10x_tcgen05_guardrail_trap_col_being_dealloced_not_returned_by_alloc:
[----:B------:R-:W-:Y:S05]  /*9950*/  BPT.TRAP 0x1 ;  /* 0x000000040000795c */ /* 0x000fea0000300000 */
[----:B------:R-:W-:-:S04]  /*9960*/  HFMA2 R3, -RZ, RZ, 0, 0 ;  /* 0x00000000ff037431 */ /* 0x000fc800000001ff */
[----:B------:R-:W-:Y:S05]  /*9970*/  RET.REL.NODEC R2 `(_ZN7cutlass13device_kernelINS_4gemm6kernel13GemmUniversalIN4cute5tupleIJiiiiEEENS1_10collective13CollectiveMmaINS1_35MainloopSm100TmaUmmaWarpSpecializedILi5ELi2ELi4ENS5_IJNS4_1CILi1EEESB_SB_EEEEENS5_IJNSA_ILi128EEESE_NSA_ILi64EEEEEENS_10bfloat16_tENS5_IJlSB_lEEESH_SI_NS4_8TiledMMAINS4_8MMA_AtomIJNS4_20SM100_MMA_F16BF16_SSISH_SH_fLi128ELi128ELNS4_4UMMA5MajorE0ELSN_0ELNSM_7ScaleInE0ELSO_0EEEEEENS4_6LayoutISC_NS5_IJNSA_ILi0EEESS_SS_EEEEENS5_IJNS4_10UnderscoreESV_SV_EEEEENS4_13SM90_TMA_LOADENS4_14ComposedLayoutINS4_7SwizzleILi3ELi4ELi3EEENS4_18smem_ptr_flag_bitsILi16EEENSR_INS5_IJNSA_ILi8EEESF_EEENS5_IJSF_SB_EEEEEEEvNS4_8identityESY_S18_vS19_EENS_8epilogue10collective18CollectiveEpilogueINS1B_23Sm100TmaWarpSpecializedILi4ELi2ELi32ELb1ELb0EEEJSG_NS5_IJNSR_ISE_SB_EENSR_INSA_ILi32EEESB_EEEEESH_SI_SH_SI_NS1B_6fusion15FusionCallbacksIS1F_NS1K_17LinearCombinationISH_fSH_fLNS_15FloatRoundStyleE2EEESG_S1J_JEEENS4_5SM1004TMEM4LOAD26SM100_TMEM_LOAD_32dp32b32xESY_NSZ_INS10_ILi2ELi4ELi3EEES13_NSR_INS5_IJS14_S1H_EEENS5_IJS1H_SB_EEEEEEENS4_39AutoVectorizingCopyWithAssumedAlignmentILi128EEENS4_14SM90_TMA_STOREES1Y_S20_S20_EEEvvEEEEvNT_6ParamsE) ;  /* 0xffffff6402a07950 */ /* 0x000fea0003c3ffff */
        .weak           $__internal_1_$__cuda_sm10x_tcgen05_guardrail_trap_phase_invalid_during_alloc
        .type           $__internal_1_$__cuda_sm10x_tcgen05_guardrail_trap_phase_invalid_during_alloc,@function
        .size           $__internal_1_$__cuda_sm10x_tcgen05_guardrail_trap_phase_invalid_during_alloc,($__internal_2_$__cuda_sm10x_tcgen05_guardrail_trap_unallocated_columns_being_dealloced - $__internal_1_$__cuda_sm10x_tcgen05_guardrail_trap_phase_invalid_during_alloc)
$__internal_1_$__cuda_sm10x_tcgen05_guardrail_trap_phase_invalid_during_alloc:
[----:B------:R-:W-:Y:S05]  /*9980*/  BPT.TRAP 0x1 ;  /* 0x000000040000795c */ /* 0x000fea0000300000 */
[----:B------:R-:W-:-:S04]  /*9990*/  MOV R3, 0x0 ;  /* 0x0000000000037802 */ /* 0x000fc80000000f00 */
[----:B------:R-:W-:Y:S05]  /*99a0*/  RET.REL.NODEC R2 `(_ZN7cutlass13device_kernelINS_4gemm6kernel13GemmUniversalIN4cute5tupleIJiiiiEEENS1_10collective13CollectiveMmaINS1_35MainloopSm100TmaUmmaWarpSpecializedILi5ELi2ELi4ENS5_IJNS4_1CILi1EEESB_SB_EEEEENS5_IJNSA_ILi128EEESE_NSA_ILi64EEEEEENS_10bfloat16_tENS5_IJlSB_lEEESH_SI_NS4_8TiledMMAINS4_8MMA_AtomIJNS4_20SM100_MMA_F16BF16_SSISH_SH_fLi128ELi128ELNS4_4UMMA5MajorE0ELSN_0ELNSM_7ScaleInE0ELSO_0EEEEEENS4_6LayoutISC_NS5_IJNSA_ILi0EEESS_SS_EEEEENS5_IJNS4_10UnderscoreESV_SV_EEEEENS4_13SM90_TMA_LOADENS4_14ComposedLayoutINS4_7SwizzleILi3ELi4ELi3EEENS4_18smem_ptr_flag_bitsILi16EEENSR_INS5_IJNSA_ILi8EEESF_EEENS5_IJSF_SB_EEEEEEEvNS4_8identityESY_S18_vS19_EENS_8epilogue10collective18CollectiveEpilogueINS1B_23Sm100TmaWarpSpecializedILi4ELi2ELi32ELb1ELb0EEEJSG_NS5_IJNSR_ISE_SB_EENSR_INSA_ILi32EEESB_EEEEESH_SI_SH_SI_NS1B_6fusion15FusionCallbacksIS1F_NS1K_17LinearCombinationISH_fSH_fLNS_15FloatRoundStyleE2EEESG_S1J_JEEENS4_5SM1004TMEM4LOAD26SM100_TMEM_LOAD_32dp32b32xESY_NSZ_INS10_ILi2ELi4ELi3EEES13_NSR_INS5_IJS14_S1H_EEENS5_IJS1H_SB_EEEEEEENS4_39AutoVectorizingCopyWithAssumedAlignmentILi128EEENS4_14SM90_TMA_STOREES1Y_S20_S20_EEEvvEEEEvNT_6ParamsE) ;  /* 0xffffff6402947950 */ /* 0x000fea0003c3ffff */
        .weak           $__internal_2_$__cuda_sm10x_tcgen05_guardrail_trap_unallocated_columns_being_dealloced
        .type           $__internal_2_$__cuda_sm10x_tcgen05_guardrail_trap_unallocated_columns_being_dealloced,@function
        .size           $__internal_2_$__cuda_sm10x_tcgen05_guardrail_trap_unallocated_columns_being_dealloced,(.L_x_179 - $__internal_2_$__cuda_sm10x_tcgen05_guardrail_trap_unallocated_columns_being_dealloced)
$__internal_2_$__cuda_sm10x_tcgen05_guardrail_trap_unallocated_columns_being_dealloced:
[----:B------:R-:W-:Y:S05]  /*99b0*/  BPT.TRAP 0x1 ;  /* 0x000000040000795c */ /* 0x000fea0000300000 */
[----:B------:R-:W-:-:S04]  /*99c0*/  HFMA2 R3, -RZ, RZ, 0, 0 ;  /* 0x00000000ff037431 */ /* 0x000fc800000001ff */
[----:B------:R-:W-:Y:S05]  /*99d0*/  RET.REL.NODEC R2 `(_ZN7cutlass13device_kernelINS_4gemm6kernel13GemmUniversalIN4cute5tupleIJiiiiEEENS1_10collective13CollectiveMmaINS1_35MainloopSm100TmaUmmaWarpSpecializedILi5ELi2ELi4ENS5_IJNS4_1CILi1EEESB_SB_EEEEENS5_IJNSA_ILi128EEESE_NSA_ILi64EEEEEENS_10bfloat16_tENS5_IJlSB_lEEESH_SI_NS4_8TiledMMAINS4_8MMA_AtomIJNS4_20SM100_MMA_F16BF16_SSISH_SH_fLi128ELi128ELNS4_4UMMA5MajorE0ELSN_0ELNSM_7ScaleInE0ELSO_0EEEEEENS4_6LayoutISC_NS5_IJNSA_ILi0EEESS_SS_EEEEENS5_IJNS4_10UnderscoreESV_SV_EEEEENS4_13SM90_TMA_LOADENS4_14ComposedLayoutINS4_7SwizzleILi3ELi4ELi3EEENS4_18smem_ptr_flag_bitsILi16EEENSR_INS5_IJNSA_ILi8EEESF_EEENS5_IJSF_SB_EEEEEEEvNS4_8identityESY_S18_vS19_EENS_8epilogue10collective18CollectiveEpilogueINS1B_23Sm100TmaWarpSpecializedILi4ELi2ELi32ELb1ELb0EEEJSG_NS5_IJNSR_ISE_SB_EENSR_INSA_ILi32EEESB_EEEEESH_SI_SH_SI_NS1B_6fusion15FusionCallbacksIS1F_NS1K_17LinearCombinationISH_fSH_fLNS_15FloatRoundStyleE2EEESG_S1J_JEEENS4_5SM1004TMEM4LOAD26SM100_TMEM_LOAD_32dp32b32xESY_NSZ_INS10_ILi2ELi4ELi3EEES13_NSR_INS5_IJS14_S1H_EEENS5_IJS1H_SB_EEEEEEENS4_39AutoVectorizingCopyWithAssumedAlignmentILi128EEENS4_14SM90_TMA_STOREES1Y_S20_S20_EEEvvEEEEvNT_6ParamsE) ;  /* 0xffffff6402887950 */ /* 0x000fea0003c3ffff */
.L_x_178:
[----:B------:R-:W-:-:S00]  /*99e0*/  BRA `(.L_x_178) ;  /* 0xfffffffc00fc7947 */ /* 0x000fc0000383ffff */
[----:B------:R-:W-:-:S00]  /*99f0*/  NOP ;  /* 0x0000000000007918 */ /* 0x000fc00000000000 */
        /* <DEDUP_REMOVED lines=8> */
.L_x_179:


//--------------------- .nv.global.init           --------------------------
	.section	.nv.global.init,"aw",@progbits
.nv.global.init:
	.type		$str$27,@object
	.size		$str$27,($str$28 - $str$27)
$str$27:
        /*0000*/ 	.byte	0x28, 0x61, 0x64, 0x64, 0x72, 0x65, 0x73, 0x73, 0x20, 0x26, 0x20, 0x6d, 0x61, 0x73, 0x6b, 0x29
        /*0010*/ 	.byte	0x20, 0x3d, 0x3d, 0x20, 0x30, 0x00
	.type		$str$28,@object
	.size		$str$28,($str$26 - $str$28)
$str$28:
        /*0016*/ 	.byte	0x2f, 0x74, 0x6d, 0x70, 0x2f, 0x63, 0x75, 0x74, 0x6c, 0x61, 0x73, 0x73, 0x5f, 0x73, 0x77, 0x65
        /*0026*/ 	.byte	0x65, 0x70, 0x5f, 0x73, 0x72, 0x63, 0x2f, 0x69, 0x6e, 0x63, 0x6c, 0x75, 0x64, 0x65, 0x2f, 0x63
        /*0036*/ 	.byte	0x75, 0x74, 0x65, 0x2f, 0x70, 0x6f, 0x69, 0x6e, 0x74, 0x65, 0x72, 0x5f, 0x66, 0x6c, 0x61, 0x67
        /*0046*/ 	.byte	0x67, 0x65, 0x64, 0x2e, 0x68, 0x70, 0x70, 0x00
	.type		$str$26,@object
	.size		$str$26,($str$25 - $str$26)
$str$26:
        /*004e*/ 	.byte	0x2f, 0x74, 0x6d, 0x70, 0x2f, 0x63, 0x75, 0x74, 0x6c, 0x61, 0x73, 0x73, 0x5f, 0x73, 0x77, 0x65
        /*005e*/ 	.byte	0x65, 0x70, 0x5f, 0x73, 0x72, 0x63, 0x2f, 0x69, 0x6e, 0x63, 0x6c, 0x75, 0x64, 0x65, 0x2f, 0x63
        /*006e*/ 	.byte	0x75, 0x74, 0x65, 0x2f, 0x61, 0x74, 0x6f, 0x6d, 0x2f, 0x63, 0x6f, 0x70, 0x79, 0x5f, 0x74, 0x72
        /*007e*/ 	.byte	0x61, 0x69, 0x74, 0x73, 0x5f, 0x73, 0x6d, 0x31, 0x30, 0x30, 0x2e, 0x68, 0x70, 0x70, 0x00
	.type		$str$25,@object
	.size		$str$25,(__unnamed_1 - $str$25)
$str$25:
        /*008d*/ 	.byte	0x28, 0x28, 0x75, 0x69, 0x6e, 0x74, 0x33, 0x32, 0x5f, 0x74, 0x28, 0x74, 0x68, 0x72, 0x65, 0x61
        /*009d*/ 	.byte	0x64, 0x49, 0x64, 0x78, 0x2e, 0x78, 0x29, 0x20, 0x2f, 0x20, 0x33, 0x32, 0x29, 0x20, 0x25, 0x20
        /*00ad*/ 	.byte	0x34, 0x29, 0x20, 0x3d, 0x3d, 0x20, 0x28, 0x28, 0x28, 0x74, 0x6d, 0x65, 0x6d, 0x5f, 0x61, 0x64
        /*00bd*/ 	.byte	0x64, 0x72, 0x20, 0x3e, 0x3e, 0x20, 0x31, 0x36, 0x29, 0x20, 0x2f, 0x20, 0x33, 0x32, 0x29, 0x20
        /*00cd*/ 	.byte	0x25, 0x20, 0x34, 0x29, 0x00
	.type		__unnamed_1,@object
	.size		__unnamed_1,(__unnamed_2 - __unnamed_1)
__unnamed_1:
        /*00d2*/ 	.byte	0x61, 0x75, 0x74, 0x6f, 0x20, 0x63, 0x75, 0x74, 0x65, 0x3a, 0x3a, 0x61, 0x73, 0x5f, 0x70, 0x6f
        /* <DEDUP_REMOVED lines=24> */
        /*0262*/ 	.byte	0x34, 0x30, 0x39, 0x36, 0x3e, 0x3e, 0x3e, 0x3e, 0x5d, 0x00
	.type		__unnamed_2,@object
	.size		__unnamed_2,(.L_2 - __unnamed_2)
__unnamed_2:
        /* <DEDUP_REMOVED lines=42> */
        /*050c*/ 	.byte	0x3e, 0x3e, 0x5d, 0x00
.L_2:


//--------------------- .nv.shared._ZN7cutlass13device_kernelINS_4gemm6kernel13GemmUniversalIN4cute5tupleIJiiiiEEENS1_10collective13CollectiveMmaINS1_35MainloopSm100TmaUmmaWarpSpecializedILi5ELi2ELi4ENS5_IJNS4_1CILi1EEESB_SB_EEEEENS5_IJNSA_ILi128EEESE_NSA_ILi64EEEEEENS_10bfloat16_tENS5_IJlSB_lEEESH_SI_NS4_8TiledMMAINS4_8MMA_AtomIJNS4_20SM100_MMA_F16BF16_SSISH_SH_fLi128ELi128ELNS4_4UMMA5MajorE0ELSN_0ELNSM_7ScaleInE0ELSO_0EEEEEENS4_6LayoutISC_NS5_IJNSA_ILi0EEESS_SS_EEEEENS5_IJNS4_10UnderscoreESV_SV_EEEEENS4_13SM90_TMA_LOADENS4_14ComposedLayoutINS4_7SwizzleILi3ELi4ELi3EEENS4_18smem_ptr_flag_bitsILi16EEENSR_INS5_IJNSA_ILi8EEESF_EEENS5_IJSF_SB_EEEEEEEvNS4_8identityESY_S18_vS19_EENS_8epilogue10collective18CollectiveEpilogueINS1B_23Sm100TmaWarpSpecializedILi4ELi2ELi32ELb1ELb0EEEJSG_NS5_IJNSR_ISE_SB_EENSR_INSA_ILi32EEESB_EEEEESH_SI_SH_SI_NS1B_6fusion15FusionCallbacksIS1F_NS1K_17LinearCombinationISH_fSH_fLNS_15FloatRoundStyleE2EEESG_S1J_JEEENS4_5SM1004TMEM4LOAD26SM100_TMEM_LOAD_32dp32b32xESY_NSZ_INS10_ILi2ELi4ELi3EEES13_NSR_INS5_IJS14_S1H_EEENS5_IJS1H_SB_EEEEEEENS4_39AutoVectorizingCopyWithAssumedAlignmentILi128EEENS4_14SM90_TMA_STOREES1Y_S20_S20_EEEvvEEEEvNT_6ParamsE --------------------------
	.section	.nv.shared._ZN7cutlass13device_kernelINS_4gemm6kernel13GemmUniversalIN4cute5tupleIJiiiiEEENS1_10collective13CollectiveMmaINS1_35MainloopSm100TmaUmmaWarpSpecializedILi5ELi2ELi4ENS5_IJNS4_1CILi1EEESB_SB_EEEEENS5_IJNSA_ILi128EEESE_NSA_ILi64EEEEEENS_10bfloat16_tENS5_IJlSB_lEEESH_SI_NS4_8TiledMMAINS4_8MMA_AtomIJNS4_20SM100_MMA_F16BF16_SSISH_SH_fLi128ELi128ELNS4_4UMMA5MajorE0ELSN_0ELNSM_7ScaleInE0ELSO_0EEEEEENS4_6LayoutISC_NS5_IJNSA_ILi0EEESS_SS_EEEEENS5_IJNS4_10UnderscoreESV_SV_EEEEENS4_13SM90_TMA_LOADENS4_14ComposedLayoutINS4_7SwizzleILi3ELi4ELi3EEENS4_18smem_ptr_flag_bitsILi16EEENSR_INS5_IJNSA_ILi8EEESF_EEENS5_IJSF_SB_EEEEEEEvNS4_8identityESY_S18_vS19_EENS_8epilogue10collective18CollectiveEpilogueINS1B_23Sm100TmaWarpSpecializedILi4ELi2ELi32ELb1ELb0EEEJSG_NS5_IJNSR_ISE_SB_EENSR_INSA_ILi32EEESB_EEEEESH_SI_SH_SI_NS1B_6fusion15FusionCallbacksIS1F_NS1K_17LinearCombinationISH_fSH_fLNS_15FloatRoundStyleE2EEESG_S1J_JEEENS4_5SM1004TMEM4LOAD26SM100_TMEM_LOAD_32dp32b32xESY_NSZ_INS10_ILi2ELi4ELi3EEES13_NSR_INS5_IJS14_S1H_EEENS5_IJS1H_SB_EEEEEEENS4_39AutoVectorizingCopyWithAssumedAlignmentILi128EEENS4_14SM90_TMA_STOREES1Y_S20_S20_EEEvvEEEEvNT_6ParamsE,"aw",@nobits
	.sectionflags	@""
	.align	16
	.zero		1024


//--------------------- .nv.shared.reserved.0     --------------------------
	.section	.nv.shared.reserved.0,"aw",@nobits
	.weak		__nv_reservedSMEM_offset_0_alias
	.size		__nv_reservedSMEM_offset_0_alias, 0, 64
	.other		__nv_reservedSMEM_offset_0_alias,@"STO_CUDA_RESERVED_SHARED STV_DEFAULT"
__nv_reservedSMEM_offset_0_alias:
	.zero		0
.nv.shared.reserved.0:
	.zero		64
	.weak		__nv_reservedSMEM_tcgen05_partition
	.type		__nv_reservedSMEM_tcgen05_partition,@object
	.size		__nv_reservedSMEM_tcgen05_partition,(.L_0 - __nv_reservedSMEM_tcgen05_partition)
__nv_reservedSMEM_tcgen05_partition:
	.zero		32
.L_0:


//--------------------- .nv.global                --------------------------
	.section	.nv.global,"aw",@nobits
.nv.global:
	.type		_ZN40_INTERNAL_48627b7a_4_k_cu_061547d2_333814cute1_E,@object
	.size		_ZN40_INTERNAL_48627b7a_4_k_cu_061547d2_333814cute1_E,(_ZN40_INTERNAL_48627b7a_4_k_cu_061547d2_333814cuda3std3__45__cpo6cbeginE - _ZN40_INTERNAL_48627b7a_4_k_cu_061547d2_333814cute1_E)
_ZN40_INTERNAL_48627b7a_4_k_cu_061547d2_333814cute1_E:
	.zero		1
	.type		_ZN40_INTERNAL_48627b7a_4_k_cu_061547d2_333814cuda3std3__45__cpo6cbeginE,@object
	.size		_ZN40_INTERNAL_48627b7a_4_k_cu_061547d2_333814cuda3std3__45__cpo6cbeginE,(_ZN40_INTERNAL_48627b7a_4_k_cu_061547d2_333814cuda3std3__48in_placeE - _ZN40_INTERNAL_48627b7a_4_k_cu_061547d2_333814cuda3std3__45__cpo6cbeginE)
_ZN40_INTERNAL_48627b7a_4_k_cu_061547d2_333814cuda3std3__45__cpo6cbeginE:
	.zero		1
	.type		_ZN40_INTERNAL_48627b7a_4_k_cu_061547d2_333814cuda3std3__48in_placeE,@object
	.size		_ZN40_INTERNAL_48627b7a_4_k_cu_061547d2_333814cuda3std3__48in_placeE,(_ZN40_INTERNAL_48627b7a_4_k_cu_061547d2_333814cuda3std6ranges3__45__cpo9iter_moveE - _ZN40_INTERNAL_48627b7a_4_k_cu_061547d2_333814cuda3std3__48in_placeE)
_ZN40_INTERNAL_48627b7a_4_k_cu_061547d2_333814cuda3std3__48in_placeE:
	.zero		1
	.type		_ZN40_INTERNAL_48627b7a_4_k_cu_061547d2_333814cuda3std6ranges3__45__cpo9iter_moveE,@object
	.size		_ZN40_INTERNAL_48627b7a_4_k_cu_061547d2_333814cuda3std6ranges3__45__cpo9iter_moveE,(_ZN40_INTERNAL_48627b7a_4_k_cu_061547d2_333814cuda3std3__45__cpo5beginE - _ZN40_INTERNAL_48627b7a_4_k_cu_061547d2_333814cuda3std6ranges3__45__cpo9iter_moveE)
_ZN40_INTERNAL_48627b7a_4_k_cu_061547d2_333814cuda3std6ranges3__45__cpo9iter_moveE:
	.zero		1
	.type		_ZN40_INTERNAL_48627b7a_4_k_cu_061547d2_333814cuda3std3__45__cpo5beginE,@object
	.size		_ZN40_INTERNAL_48627b7a_4_k_cu_061547d2_333814cuda3std3__45__cpo5beginE,(_ZN40_INTERNAL_48627b7a_4_k_cu_061547d2_333814cuda3std3__442_GLOBAL__N__48627b7a_4_k_cu_061547d2_333816ignoreE - _ZN40_INTERNAL_48627b7a_4_k_cu_061547d2_333814cuda3std3__45__cpo5beginE)
_ZN40_INTERNAL_48627b7a_4_k_cu_061547d2_333814cuda3std3__45__cpo5beginE:
	.zero		1
	.type		_ZN40_INTERNAL_48627b7a_4_k_cu_061547d2_333814cuda3std3__442_GLOBAL__N__48627b7a_4_k_cu_061547d2_333816ignoreE,@object
	.size		_ZN40_INTERNAL_48627b7a_4_k_cu_061547d2_333814cuda3std3__442_GLOBAL__N__48627b7a_4_k_cu_061547d2_333816ignoreE,(_ZN40_INTERNAL_48627b7a_4_k_cu_061547d2_333814cute7productE - _ZN40_INTERNAL_48627b7a_4_k_cu_061547d2_333814cuda3std3__442_GLOBAL__N__48627b7a_4_k_cu_061547d2_333816ignoreE)
_ZN40_INTERNAL_48627b7a_4_k_cu_061547d2_333814cuda3std3__442_GLOBAL__N__48627b7a_4_k_cu_061547d2_333816ignoreE:
	.zero		1
	.type		_ZN40_INTERNAL_48627b7a_4_k_cu_061547d2_333814cute7productE,@object
	.size		_ZN40_INTERNAL_48627b7a_4_k_cu_061547d2_333814cute7productE,(_ZN40_INTERNAL_48627b7a_4_k_cu_061547d2_333814cuda3std3__45__cpo3endE - _ZN40_INTERNAL_48627b7a_4_k_cu_061547d2_333814cute7productE)
_ZN40_INTERNAL_48627b7a_4_k_cu_061547d2_333814cute7productE:
	.zero		1
	.type		_ZN40_INTERNAL_48627b7a_4_k_cu_061547d2_333814cuda3std3__45__cpo3endE,@object
	.size		_ZN40_INTERNAL_48627b7a_4_k_cu_061547d2_333814cuda3std3__45__cpo3endE,(_ZN40_INTERNAL_48627b7a_4_k_cu_061547d2_333814cuda3std3__419piecewise_constructE - _ZN40_INTERNAL_48627b7a_4_k_cu_061547d2_333814cuda3std3__45__cpo3endE)
_ZN40_INTERNAL_48627b7a_4_k_cu_061547d2_333814cuda3std3__45__cpo3endE:
	.zero		1
	.type		_ZN40_INTERNAL_48627b7a_4_k_cu_061547d2_333814cuda3std3__419piecewise_constructE,@object
	.size		_ZN40_INTERNAL_48627b7a_4_k_cu_061547d2_333814cuda3std3__419piecewise_constructE,(_ZN40_INTERNAL_48627b7a_4_k_cu_061547d2_333814cuda3std3__45__cpo4cendE - _ZN40_INTERNAL_48627b7a_4_k_cu_061547d2_333814cuda3std3__419piecewise_constructE)
_ZN40_INTERNAL_48627b7a_4_k_cu_061547d2_333814cuda3std3__419piecewise_constructE:
	.zero		1
	.type		_ZN40_INTERNAL_48627b7a_4_k_cu_061547d2_333814cuda3std3__45__cpo4cendE,@object
	.size		_ZN40_INTERNAL_48627b7a_4_k_cu_061547d2_333814cuda3std3__45__cpo4cendE,(_ZN40_INTERNAL_48627b7a_4_k_cu_061547d2_333814cuda3std6ranges3__45__cpo4swapE - _ZN40_INTERNAL_48627b7a_4_k_cu_061547d2_333814cuda3std3__45__cpo4cendE)
_ZN40_INTERNAL_48627b7a_4_k_cu_061547d2_333814cuda3std3__45__cpo4cendE:
	.zero		1
	.type		_ZN40_INTERNAL_48627b7a_4_k_cu_061547d2_333814cuda3std6ranges3__45__cpo4swapE,@object
	.size		_ZN40_INTERNAL_48627b7a_4_k_cu_061547d2_333814cuda3std6ranges3__45__cpo4swapE,(.L_10 - _ZN40_INTERNAL_48627b7a_4_k_cu_061547d2_333814cuda3std6ranges3__45__cpo4swapE)
_ZN40_INTERNAL_48627b7a_4_k_cu_061547d2_333814cuda3std6ranges3__45__cpo4swapE:
	.zero		1
.L_10:


//--------------------- .nv.constant0._ZN7cutlass13device_kernelINS_4gemm6kernel13GemmUniversalIN4cute5tupleIJiiiiEEENS1_10collective13CollectiveMmaINS1_35MainloopSm100TmaUmmaWarpSpecializedILi5ELi2ELi4ENS5_IJNS4_1CILi1EEESB_SB_EEEEENS5_IJNSA_ILi128EEESE_NSA_ILi64EEEEEENS_10bfloat16_tENS5_IJlSB_lEEESH_SI_NS4_8TiledMMAINS4_8MMA_AtomIJNS4_20SM100_MMA_F16BF16_SSISH_SH_fLi128ELi128ELNS4_4UMMA5MajorE0ELSN_0ELNSM_7ScaleInE0ELSO_0EEEEEENS4_6LayoutISC_NS5_IJNSA_ILi0EEESS_SS_EEEEENS5_IJNS4_10UnderscoreESV_SV_EEEEENS4_13SM90_TMA_LOADENS4_14ComposedLayoutINS4_7SwizzleILi3ELi4ELi3EEENS4_18smem_ptr_flag_bitsILi16EEENSR_INS5_IJNSA_ILi8EEESF_EEENS5_IJSF_SB_EEEEEEEvNS4_8identityESY_S18_vS19_EENS_8epilogue10collective18CollectiveEpilogueINS1B_23Sm100TmaWarpSpecializedILi4ELi2ELi32ELb1ELb0EEEJSG_NS5_IJNSR_ISE_SB_EENSR_INSA_ILi32EEESB_EEEEESH_SI_SH_SI_NS1B_6fusion15FusionCallbacksIS1F_NS1K_17LinearCombinationISH_fSH_fLNS_15FloatRoundStyleE2EEESG_S1J_JEEENS4_5SM1004TMEM4LOAD26SM100_TMEM_LOAD_32dp32b32xESY_NSZ_INS10_ILi2ELi4ELi3EEES13_NSR_INS5_IJS14_S1H_EEENS5_IJS1H_SB_EEEEEEENS4_39AutoVectorizingCopyWithAssumedAlignmentILi128EEENS4_14SM90_TMA_STOREES1Y_S20_S20_EEEvvEEEEvNT_6ParamsE --------------------------
	.section	.nv.constant0._ZN7cutlass13device_kernelINS_4gemm6kernel13GemmUniversalIN4cute5tupleIJiiiiEEENS1_10collective13CollectiveMmaINS1_35MainloopSm100TmaUmmaWarpSpecializedILi5ELi2ELi4ENS5_IJNS4_1CILi1EEESB_SB_EEEEENS5_IJNSA_ILi128EEESE_NSA_ILi64EEEEEENS_10bfloat16_tENS5_IJlSB_lEEESH_SI_NS4_8TiledMMAINS4_8MMA_AtomIJNS4_20SM100_MMA_F16BF16_SSISH_SH_fLi128ELi128ELNS4_4UMMA5MajorE0ELSN_0ELNSM_7ScaleInE0ELSO_0EEEEEENS4_6LayoutISC_NS5_IJNSA_ILi0EEESS_SS_EEEEENS5_IJNS4_10UnderscoreESV_SV_EEEEENS4_13SM90_TMA_LOADENS4_14ComposedLayoutINS4_7SwizzleILi3ELi4ELi3EEENS4_18smem_ptr_flag_bitsILi16EEENSR_INS5_IJNSA_ILi8EEESF_EEENS5_IJSF_SB_EEEEEEEvNS4_8identityESY_S18_vS19_EENS_8epilogue10collective18CollectiveEpilogueINS1B_23Sm100TmaWarpSpecializedILi4ELi2ELi32ELb1ELb0EEEJSG_NS5_IJNSR_ISE_SB_EENSR_INSA_ILi32EEESB_EEEEESH_SI_SH_SI_NS1B_6fusion15FusionCallbacksIS1F_NS1K_17LinearCombinationISH_fSH_fLNS_15FloatRoundStyleE2EEESG_S1J_JEEENS4_5SM1004TMEM4LOAD26SM100_TMEM_LOAD_32dp32b32xESY_NSZ_INS10_ILi2ELi4ELi3EEES13_NSR_INS5_IJS14_S1H_EEENS5_IJS1H_SB_EEEEEEENS4_39AutoVectorizingCopyWithAssumedAlignmentILi128EEENS4_14SM90_TMA_STOREES1Y_S20_S20_EEEvvEEEEvNT_6ParamsE,"a",@progbits
	.sectionflags	@""
	.align	4
.nv.constant0._ZN7cutlass13device_kernelINS_4gemm6kernel13GemmUniversalIN4cute5tupleIJiiiiEEENS1_10collective13CollectiveMmaINS1_35MainloopSm100TmaUmmaWarpSpecializedILi5ELi2ELi4ENS5_IJNS4_1CILi1EEESB_SB_EEEEENS5_IJNSA_ILi128EEESE_NSA_ILi64EEEEEENS_10bfloat16_tENS5_IJlSB_lEEESH_SI_NS4_8TiledMMAINS4_8MMA_AtomIJNS4_20SM100_MMA_F16BF16_SSISH_SH_fLi128ELi128ELNS4_4UMMA5MajorE0ELSN_0ELNSM_7ScaleInE0ELSO_0EEEEEENS4_6LayoutISC_NS5_IJNSA_ILi0EEESS_SS_EEEEENS5_IJNS4_10UnderscoreESV_SV_EEEEENS4_13SM90_TMA_LOADENS4_14ComposedLayoutINS4_7SwizzleILi3ELi4ELi3EEENS4_18smem_ptr_flag_bitsILi16EEENSR_INS5_IJNSA_ILi8EEESF_EEENS5_IJSF_SB_EEEEEEEvNS4_8identityESY_S18_vS19_EENS_8epilogue10collective18CollectiveEpilogueINS1B_23Sm100TmaWarpSpecializedILi4ELi2ELi32ELb1ELb0EEEJSG_NS5_IJNSR_ISE_SB_EENSR_INSA_ILi32EEESB_EEEEESH_SI_SH_SI_NS1B_6fusion15FusionCallbacksIS1F_NS1K_17LinearCombinationISH_fSH_fLNS_15FloatRoundStyleE2EEESG_S1J_JEEENS4_5SM1004TMEM4LOAD26SM100_TMEM_LOAD_32dp32b32xESY_NSZ_INS10_ILi2ELi4ELi3EEES13_NSR_INS5_IJS14_S1H_EEENS5_IJS1H_SB_EEEEEEENS4_39AutoVectorizingCopyWithAssumedAlignmentILi128EEENS4_14SM90_TMA_STOREES1Y_S20_S20_EEEvvEEEEvNT_6ParamsE:
	.zero		2944


//--------------------- SYMBOLS --------------------------

	.type		.nv.reservedSmem.offset0,@object
	.size		.nv.reservedSmem.offset0,0x4
	.type		.nv.reservedSmem.cap,@object
	.size		.nv.reservedSmem.cap,0x4
	.type		__assertfail,@function
